	.target	sm_90a

	.elftype	@"ET_EXEC"


//--------------------- .note.nv.tkinfo           --------------------------
	.section	.note.nv.tkinfo,"",@"SHT_NOTE"
	.sectionflags	@"SHF_NOTE_NV_TKINFO"
	.tkinfo
        /*0018*/ 	.word	0x00000002
        /*0030*/ 	.string	""
        /*0030*/ 	.string	"ptxas"
        /*0030*/ 	.string	"Cuda compilation tools, release 13.0, V13.0.88"
        /*0030*/ 	.string	"Build cuda_13.0.r13.0/compiler.36424714_0"
        /*0030*/ 	.string	"-arch sm_90a -m 64 "



//--------------------- .note.nv.cuinfo           --------------------------
	.section	.note.nv.cuinfo,"",@"SHT_NOTE"
	.sectionflags	@"SHF_NOTE_NV_CUINFO"
        /*0018*/ 	.short	0x0002
        /*001a*/ 	.short	0x005a
        /*001c*/ 	.short	0x0082
	.zero		2


//--------------------- .nv.info                  --------------------------
	.section	.nv.info,"",@"SHT_CUDA_INFO"
	.align	4


	//----- nvinfo : EIATTR_REGCOUNT
	.align		4
        /*0000*/ 	.byte	0x04, 0x2f
        /*0002*/ 	.short	(.L_12 - .L_11)
	.align		4
.L_11:
        /*0004*/ 	.word	index@(_ZN7cutlass13device_kernelINS_4gemm6kernel13GemmUniversalIN4cute5tupleIJiiiiEEENS1_10collective13CollectiveMmaINS1_37MainloopSm90TmaGmmaWarpSpecializedFP8ILi4ENS5_IJNS4_1CILi2EEENSA_ILi1EEESC_EEENS1_32KernelTmaWarpSpecializedPingpongEEENS5_IJNSA_ILi64EEESG_NSA_ILi32EEEEEENS_12float_e4m3_tENS5_IJlSC_lEEESJ_SK_NS4_8TiledMMAINS4_8MMA_AtomIJNS4_4SM904GMMA30MMA_64x64x32_F32E4M3E4M3_SS_TNILNSO_7ScaleInE1ELSQ_1EEEEEENS4_6LayoutINS5_IJSC_SC_SC_EEENS5_IJNSA_ILi0EEESV_SV_EEEEENS5_IJNS4_10UnderscoreESY_SY_EEEEENS4_13SM90_TMA_LOADENS4_14ComposedLayoutINS4_7SwizzleILi1ELi4ELi3EEENS4_18smem_ptr_flag_bitsILi8EEENST_INS5_IJNSA_ILi8EEESH_EEENS5_IJSH_SC_EEEEEEEvNS4_8identityENS4_23SM90_TMA_LOAD_MULTICASTES1B_vS1C_EENS_8epilogue10collective6detail29Sm90TmaWarpSpecializedAdapterINS1G_15DefaultEpilogueISJ_SK_SK_NS1F_6thread17LinearCombinationISJ_Li1EffLNS1K_9ScaleType4KindE0ELNS_15FloatRoundStyleE2ESJ_EENS1_15EpilogueDefaultEEEEEvvEEEEvNT_6ParamsE)
        /*0008*/ 	.word	0x000000a8


	//----- nvinfo : EIATTR_FRAME_SIZE
	.align		4
.L_12:
        /*000c*/ 	.byte	0x04, 0x11
        /*000e*/ 	.short	(.L_14 - .L_13)
	.align		4
.L_13:
        /*0010*/ 	.word	index@(_ZN7cutlass13device_kernelINS_4gemm6kernel13GemmUniversalIN4cute5tupleIJiiiiEEENS1_10collective13CollectiveMmaINS1_37MainloopSm90TmaGmmaWarpSpecializedFP8ILi4ENS5_IJNS4_1CILi2EEENSA_ILi1EEESC_EEENS1_32KernelTmaWarpSpecializedPingpongEEENS5_IJNSA_ILi64EEESG_NSA_ILi32EEEEEENS_12float_e4m3_tENS5_IJlSC_lEEESJ_SK_NS4_8TiledMMAINS4_8MMA_AtomIJNS4_4SM904GMMA30MMA_64x64x32_F32E4M3E4M3_SS_TNILNSO_7ScaleInE1ELSQ_1EEEEEENS4_6LayoutINS5_IJSC_SC_SC_EEENS5_IJNSA_ILi0EEESV_SV_EEEEENS5_IJNS4_10UnderscoreESY_SY_EEEEENS4_13SM90_TMA_LOADENS4_14ComposedLayoutINS4_7SwizzleILi1ELi4ELi3EEENS4_18smem_ptr_flag_bitsILi8EEENST_INS5_IJNSA_ILi8EEESH_EEENS5_IJSH_SC_EEEEEEEvNS4_8identityENS4_23SM90_TMA_LOAD_MULTICASTES1B_vS1C_EENS_8epilogue10collective6detail29Sm90TmaWarpSpecializedAdapterINS1G_15DefaultEpilogueISJ_SK_SK_NS1F_6thread17LinearCombinationISJ_Li1EffLNS1K_9ScaleType4KindE0ELNS_15FloatRoundStyleE2ESJ_EENS1_15EpilogueDefaultEEEEEvvEEEEvNT_6ParamsE)
        /*0014*/ 	.word	0x00000000


	//----- nvinfo : EIATTR_MIN_STACK_SIZE
	.align		4
.L_14:
        /*0018*/ 	.byte	0x04, 0x12
        /*001a*/ 	.short	(.L_16 - .L_15)
	.align		4
.L_15:
        /*001c*/ 	.word	index@(_ZN7cutlass13device_kernelINS_4gemm6kernel13GemmUniversalIN4cute5tupleIJiiiiEEENS1_10collective13CollectiveMmaINS1_37MainloopSm90TmaGmmaWarpSpecializedFP8ILi4ENS5_IJNS4_1CILi2EEENSA_ILi1EEESC_EEENS1_32KernelTmaWarpSpecializedPingpongEEENS5_IJNSA_ILi64EEESG_NSA_ILi32EEEEEENS_12float_e4m3_tENS5_IJlSC_lEEESJ_SK_NS4_8TiledMMAINS4_8MMA_AtomIJNS4_4SM904GMMA30MMA_64x64x32_F32E4M3E4M3_SS_TNILNSO_7ScaleInE1ELSQ_1EEEEEENS4_6LayoutINS5_IJSC_SC_SC_EEENS5_IJNSA_ILi0EEESV_SV_EEEEENS5_IJNS4_10UnderscoreESY_SY_EEEEENS4_13SM90_TMA_LOADENS4_14ComposedLayoutINS4_7SwizzleILi1ELi4ELi3EEENS4_18smem_ptr_flag_bitsILi8EEENST_INS5_IJNSA_ILi8EEESH_EEENS5_IJSH_SC_EEEEEEEvNS4_8identityENS4_23SM90_TMA_LOAD_MULTICASTES1B_vS1C_EENS_8epilogue10collective6detail29Sm90TmaWarpSpecializedAdapterINS1G_15DefaultEpilogueISJ_SK_SK_NS1F_6thread17LinearCombinationISJ_Li1EffLNS1K_9ScaleType4KindE0ELNS_15FloatRoundStyleE2ESJ_EENS1_15EpilogueDefaultEEEEEvvEEEEvNT_6ParamsE)
        /*0020*/ 	.word	0x00000000
.L_16:


//--------------------- .nv.compat                --------------------------
	.section	.nv.compat,"",@"SHT_CUDA_COMPAT_INFO"
	.align	4
        /*0000*/ 	.byte	0x02, 0x09, 0x01, 0x00, 0x02, 0x02, 0x04, 0x00, 0x02, 0x05, 0x05, 0x00, 0x03, 0x07, 0x01, 0x01
        /*0010*/ 	.byte	0x02, 0x03, 0x01, 0x00, 0x02, 0x06, 0x01, 0x00, 0x04, 0x0b, 0x08, 0x00, 0x00, 0x00, 0x00, 0x00
        /*0020*/ 	.byte	0x00, 0x00, 0x00, 0x00


//--------------------- .nv.info._ZN7cutlass13device_kernelINS_4gemm6kernel13GemmUniversalIN4cute5tupleIJiiiiEEENS1_10collective13CollectiveMmaINS1_37MainloopSm90TmaGmmaWarpSpecializedFP8ILi4ENS5_IJNS4_1CILi2EEENSA_ILi1EEESC_EEENS1_32KernelTmaWarpSpecializedPingpongEEENS5_IJNSA_ILi64EEESG_NSA_ILi32EEEEEENS_12float_e4m3_tENS5_IJlSC_lEEESJ_SK_NS4_8TiledMMAINS4_8MMA_AtomIJNS4_4SM904GMMA30MMA_64x64x32_F32E4M3E4M3_SS_TNILNSO_7ScaleInE1ELSQ_1EEEEEENS4_6LayoutINS5_IJSC_SC_SC_EEENS5_IJNSA_ILi0EEESV_SV_EEEEENS5_IJNS4_10UnderscoreESY_SY_EEEEENS4_13SM90_TMA_LOADENS4_14ComposedLayoutINS4_7SwizzleILi1ELi4ELi3EEENS4_18smem_ptr_flag_bitsILi8EEENST_INS5_IJNSA_ILi8EEESH_EEENS5_IJSH_SC_EEEEEEEvNS4_8identityENS4_23SM90_TMA_LOAD_MULTICASTES1B_vS1C_EENS_8epilogue10collective6detail29Sm90TmaWarpSpecializedAdapterINS1G_15DefaultEpilogueISJ_SK_SK_NS1F_6thread17LinearCombinationISJ_Li1EffLNS1K_9ScaleType4KindE0ELNS_15FloatRoundStyleE2ESJ_EENS1_15EpilogueDefaultEEEEEvvEEEEvNT_6ParamsE --------------------------
	.section	.nv.info._ZN7cutlass13device_kernelINS_4gemm6kernel13GemmUniversalIN4cute5tupleIJiiiiEEENS1_10collective13CollectiveMmaINS1_37MainloopSm90TmaGmmaWarpSpecializedFP8ILi4ENS5_IJNS4_1CILi2EEENSA_ILi1EEESC_EEENS1_32KernelTmaWarpSpecializedPingpongEEENS5_IJNSA_ILi64EEESG_NSA_ILi32EEEEEENS_12float_e4m3_tENS5_IJlSC_lEEESJ_SK_NS4_8TiledMMAINS4_8MMA_AtomIJNS4_4SM904GMMA30MMA_64x64x32_F32E4M3E4M3_SS_TNILNSO_7ScaleInE1ELSQ_1EEEEEENS4_6LayoutINS5_IJSC_SC_SC_EEENS5_IJNSA_ILi0EEESV_SV_EEEEENS5_IJNS4_10UnderscoreESY_SY_EEEEENS4_13SM90_TMA_LOADENS4_14ComposedLayoutINS4_7SwizzleILi1ELi4ELi3EEENS4_18smem_ptr_flag_bitsILi8EEENST_INS5_IJNSA_ILi8EEESH_EEENS5_IJSH_SC_EEEEEEEvNS4_8identityENS4_23SM90_TMA_LOAD_MULTICASTES1B_vS1C_EENS_8epilogue10collective6detail29Sm90TmaWarpSpecializedAdapterINS1G_15DefaultEpilogueISJ_SK_SK_NS1F_6thread17LinearCombinationISJ_Li1EffLNS1K_9ScaleType4KindE0ELNS_15FloatRoundStyleE2ESJ_EENS1_15EpilogueDefaultEEEEEvvEEEEvNT_6ParamsE,"",@"SHT_CUDA_INFO"
	.sectionflags	@""
	.align	4


	//----- nvinfo : EIATTR_CUDA_API_VERSION
	.align		4
        /*0000*/ 	.byte	0x04, 0x37
        /*0002*/ 	.short	(.L_18 - .L_17)
.L_17:
        /*0004*/ 	.word	0x00000082


	//----- nvinfo : EIATTR_KPARAM_INFO
	.align		4
.L_18:
        /*0008*/ 	.byte	0x04, 0x17
        /*000a*/ 	.short	(.L_20 - .L_19)
.L_19:
        /*000c*/ 	.word	0x00000000
        /*0010*/ 	.short	0x0000
        /*0012*/ 	.short	0x0070
        /*0014*/ 	.byte	0x00, 0xf0, 0x01, 0x10


	//----- nvinfo : EIATTR_SPARSE_MMA_MASK
	.align		4
.L_20:
        /*0018*/ 	.byte	0x03, 0x50
        /*001a*/ 	.short	0x0000


	//----- nvinfo : EIATTR_MAXREG_COUNT
	.align		4
        /*001c*/ 	.byte	0x03, 0x1b
        /*001e*/ 	.short	0x00a8


	//----- nvinfo : EIATTR_NUM_BARRIERS
	.align		4
        /*0020*/ 	.byte	0x02, 0x4c
        /*0022*/ 	.byte	0x01
	.zero		1


	//----- nvinfo : EIATTR_MERCURY_ISA_VERSION
	.align		4
        /*0024*/ 	.byte	0x03, 0x5f
        /*0026*/ 	.short	0x0101


	//----- nvinfo : EIATTR_INT_WARP_WIDE_INSTR_OFFSETS
	.align		4
        /*0028*/ 	.byte	0x04, 0x31
        /*002a*/ 	.short	(.L_22 - .L_21)


	//   ....[0]....
.L_21:
        /*002c*/ 	.word	0x00000580


	//   ....[1]....
        /*0030*/ 	.word	0x000005f0


	//   ....[2]....
        /*0034*/ 	.word	0x00000690


	//   ....[3]....
        /*0038*/ 	.word	0x000006a0


	//   ....[4]....
        /*003c*/ 	.word	0x000006b0


	//   ....[5]....
        /*0040*/ 	.word	0x000006d0


	//   ....[6]....
        /*0044*/ 	.word	0x000007f0


	//   ....[7]....
        /*0048*/ 	.word	0x00000800


	//   ....[8]....
        /*004c*/ 	.word	0x00002800


	//----- nvinfo : EIATTR_COOP_GROUP_MASK_REGIDS
	.align		4
.L_22:
        /*0050*/ 	.byte	0x04, 0x29
        /*0052*/ 	.short	(.L_24 - .L_23)


	//   ....[0]....
.L_23:
        /*0054*/ 	.word	0xffffffff


	//   ....[1]....
        /*0058*/ 	.word	0xffffffff


	//   ....[2]....
        /*005c*/ 	.word	0xffffffff


	//   ....[3]....
        /*0060*/ 	.word	0xffffffff


	//   ....[4]....
        /*0064*/ 	.word	0xffffffff


	//   ....[5]....
        /*0068*/ 	.word	0xffffffff


	//   ....[6]....
        /*006c*/ 	.word	0xffffffff


	//----- nvinfo : EIATTR_COOP_GROUP_INSTR_OFFSETS
	.align		4
.L_24:
        /*0070*/ 	.byte	0x04, 0x28
        /*0072*/ 	.short	(.L_26 - .L_25)


	//   ....[0]....
.L_25:
        /*0074*/ 	.word	0x00000050


	//   ....[1]....
        /*0078*/ 	.word	0x00000080


	//   ....[2]....
        /*007c*/ 	.word	0x00000180


	//   ....[3]....
        /*0080*/ 	.word	0x000003a0


	//   ....[4]....
        /*0084*/ 	.word	0x000003e0


	//   ....[5]....
        /*0088*/ 	.word	0x00000490


	//   ....[6]....
        /*008c*/ 	.word	0x00000980


	//----- nvinfo : EIATTR_REG_RECONFIG
	.align		4
.L_26:
        /*0090*/ 	.byte	0x01, 0x54
	.zero		2


	//----- nvinfo : EIATTR_MBARRIER_INSTR_OFFSETS
	.align		4
        /*0094*/ 	.byte	0x04, 0x39
        /*0096*/ 	.short	(.L_28 - .L_27)


	//   ....[0]....
.L_27:
        /*0098*/ 	.word	0x00000300
        /*009c*/ 	.word	0x000000ff
        /*00a0*/ 	.word	0x00000000
        /*00a4*/ 	.short	0x0100
        /*00a6*/ 	.byte	0x0a
	.zero		1


	//   ....[1]....
        /*00a8*/ 	.word	0x00000310
        /*00ac*/ 	.word	0x000000ff
        /*00b0*/ 	.word	0x00000020
        /*00b4*/ 	.short	0x0100
        /*00b6*/ 	.byte	0x0a
	.zero		1


	//   ....[2]....
        /*00b8*/ 	.word	0x00000320
        /*00bc*/ 	.word	0x000000ff
        /*00c0*/ 	.word	0x00000008
        /*00c4*/ 	.short	0x0100
        /*00c6*/ 	.byte	0x0a
	.zero		1


	//   ....[3]....
        /*00c8*/ 	.word	0x00000330
        /*00cc*/ 	.word	0x000000ff
        /*00d0*/ 	.word	0x00000028
        /*00d4*/ 	.short	0x0100
        /*00d6*/ 	.byte	0x0a
	.zero		1


	//   ....[4]....
        /*00d8*/ 	.word	0x00000340
        /*00dc*/ 	.word	0x000000ff
        /*00e0*/ 	.word	0x00000010
        /*00e4*/ 	.short	0x0100
        /*00e6*/ 	.byte	0x0a
	.zero		1


	//   ....[5]....
        /*00e8*/ 	.word	0x00000350
        /*00ec*/ 	.word	0x000000ff
        /*00f0*/ 	.word	0x00000030
        /*00f4*/ 	.short	0x0100
        /*00f6*/ 	.byte	0x0a
	.zero		1


	//   ....[6]....
        /*00f8*/ 	.word	0x00000360
        /*00fc*/ 	.word	0x000000ff
        /*0100*/ 	.word	0x00000018
        /*0104*/ 	.short	0x0100
        /*0106*/ 	.byte	0x0a
	.zero		1


	//   ....[7]....
        /*0108*/ 	.word	0x00000370
        /*010c*/ 	.word	0x000000ff
        /*0110*/ 	.word	0x00000038
        /*0114*/ 	.short	0x0100
        /*0116*/ 	.byte	0x0a
	.zero		1


	//   ....[8]....
        /*0118*/ 	.word	0x00000840
        /*011c*/ 	.word	0x000000ff
        /*0120*/ 	.word	0x00000070
        /*0124*/ 	.short	0x0100
        /*0126*/ 	.byte	0x0e
	.zero		1


	//   ....[9]....
        /*0128*/ 	.word	0x00000890
        /*012c*/ 	.word	0x000000ff
        /*0130*/ 	.word	0x00000078
        /*0134*/ 	.short	0x0100
        /*0136*/ 	.byte	0x0e
	.zero		1


	//   ....[10]....
        /*0138*/ 	.word	0x000008c0
        /*013c*/ 	.word	0x000000ff
        /*0140*/ 	.word	0x00000050
        /*0144*/ 	.short	0x0100
        /*0146*/ 	.byte	0x0f
	.zero		1


	//   ....[11]....
        /*0148*/ 	.word	0x00000910
        /*014c*/ 	.word	0x000000ff
        /*0150*/ 	.word	0x00000058
        /*0154*/ 	.short	0x0100
        /*0156*/ 	.byte	0x0f
	.zero		1


	//   ....[12]....
        /*0158*/ 	.word	0x00000920
        /*015c*/ 	.word	0x000000ff
        /*0160*/ 	.word	0x00000060
        /*0164*/ 	.short	0x0100
        /*0166*/ 	.byte	0x0f
	.zero		1


	//   ....[13]....
        /*0168*/ 	.word	0x00000930
        /*016c*/ 	.word	0x000000ff
        /*0170*/ 	.word	0x00000068
        /*0174*/ 	.short	0x0100
        /*0176*/ 	.byte	0x0f
	.zero		1


	//   ....[14]....
        /*0178*/ 	.word	0x000017d0
        /*017c*/ 	.word	0x00000011
        /*0180*/ 	.word	0xfffffff8
        /*0184*/ 	.short	0x010a
        /*0186*/ 	.byte	0x3f
	.zero		1


	//   ....[15]....
        /*0188*/ 	.word	0x00001ab0
        /*018c*/ 	.word	0x000000ff
        /*0190*/ 	.word	0x00000000
        /*0194*/ 	.short	0x010a
        /*0196*/ 	.byte	0x04
	.zero		1


	//   ....[16]....
        /*0198*/ 	.word	0x00001af0
        /*019c*/ 	.word	0x000000ff
        /*01a0*/ 	.word	0x00000000
        /*01a4*/ 	.short	0x010a
        /*01a6*/ 	.byte	0x04
	.zero		1


	//   ....[17]....
        /*01a8*/ 	.word	0x00002020
        /*01ac*/ 	.word	0x000000ff
        /*01b0*/ 	.word	0x00000000
        /*01b4*/ 	.short	0x010a
        /*01b6*/ 	.byte	0x08
	.zero		1


	//   ....[18]....
        /*01b8*/ 	.word	0x00002060
        /*01bc*/ 	.word	0x000000ff
        /*01c0*/ 	.word	0x00000000
        /*01c4*/ 	.short	0x010a
        /*01c6*/ 	.byte	0x08
	.zero		1


	//   ....[19]....
        /*01c8*/ 	.word	0x00002400
        /*01cc*/ 	.word	0x0000000f
        /*01d0*/ 	.word	0x00000000
        /*01d4*/ 	.short	0x0101
        /*01d6*/ 	.byte	0x3f
	.zero		1


	//   ....[20]....
        /*01d8*/ 	.word	0x00002770
        /*01dc*/ 	.word	0x00000057
        /*01e0*/ 	.word	0x00000000
        /*01e4*/ 	.short	0x0101
        /*01e6*/ 	.byte	0x21
	.zero		1


	//   ....[21]....
        /*01e8*/ 	.word	0x00002880
        /*01ec*/ 	.word	0x0000000d
        /*01f0*/ 	.word	0x00000000
        /*01f4*/ 	.short	0x0101
        /*01f6*/ 	.byte	0x3f
	.zero		1


	//   ....[22]....
        /*01f8*/ 	.word	0x000028f0
        /*01fc*/ 	.word	0x00000011
        /*0200*/ 	.word	0x00000008
        /*0204*/ 	.short	0x010a
        /*0206*/ 	.byte	0x3f
	.zero		1


	//   ....[23]....
        /*0208*/ 	.word	0x000050d0
        /*020c*/ 	.word	0x00000012
        /*0210*/ 	.word	0x00000000
        /*0214*/ 	.short	0x0101
        /*0216*/ 	.byte	0x21
	.zero		1


	//   ....[24]....
        /*0218*/ 	.word	0x00005b90
        /*021c*/ 	.word	0x0000000d
        /*0220*/ 	.word	0x00000020
        /*0224*/ 	.short	0x010a
        /*0226*/ 	.byte	0x3f
	.zero		1


	//   ....[25]....
        /*0228*/ 	.word	0x00005f30
        /*022c*/ 	.word	0x00000003
        /*0230*/ 	.word	0x00000078
        /*0234*/ 	.short	0x0101
        /*0236*/ 	.byte	0x3f
	.zero		1


	//   ....[26]....
        /*0238*/ 	.word	0x000066c0
        /*023c*/ 	.word	0x00000005
        /*0240*/ 	.word	0x00000000
        /*0244*/ 	.short	0x010a
        /*0246*/ 	.byte	0x3f
	.zero		1


	//   ....[27]....
        /*0248*/ 	.word	0x00006740
        /*024c*/ 	.word	0x00000007
        /*0250*/ 	.word	0x00000000
        /*0254*/ 	.short	0x010a
        /*0256*/ 	.byte	0x3f
	.zero		1


	//   ....[28]....
        /*0258*/ 	.word	0x000067d0
        /*025c*/ 	.word	0x00000006
        /*0260*/ 	.word	0x00000000
        /*0264*/ 	.short	0x010a
        /*0266*/ 	.byte	0x3f
	.zero		1


	//   ....[29]....
        /*0268*/ 	.word	0x00006860
        /*026c*/ 	.word	0x00000003
        /*0270*/ 	.word	0x00000000
        /*0274*/ 	.short	0x010a
        /*0276*/ 	.byte	0x3f
	.zero		1


	//   ....[30]....
        /*0278*/ 	.word	0x000068c0
        /*027c*/ 	.word	0x00000011
        /*0280*/ 	.word	0xfffffff8
        /*0284*/ 	.short	0x010a
        /*0286*/ 	.byte	0x3f
	.zero		1


	//   ....[31]....
        /*0288*/ 	.word	0x00006920
        /*028c*/ 	.word	0x0000000d
        /*0290*/ 	.word	0x00000000
        /*0294*/ 	.short	0x010a
        /*0296*/ 	.byte	0x3f
	.zero		1


	//   ....[32]....
        /*0298*/ 	.word	0x00006980
        /*029c*/ 	.word	0x0000000f
        /*02a0*/ 	.word	0x00000000
        /*02a4*/ 	.short	0x010a
        /*02a6*/ 	.byte	0x3f
	.zero		1


	//   ....[33]....
        /*02a8*/ 	.word	0x000069d0
        /*02ac*/ 	.word	0x00000011
        /*02b0*/ 	.word	0x00000008
        /*02b4*/ 	.short	0x010a
        /*02b6*/ 	.byte	0x3f
	.zero		1


	//   ....[34]....
        /*02b8*/ 	.word	0x00006aa0
        /*02bc*/ 	.word	0x0000000d
        /*02c0*/ 	.word	0x00000020
        /*02c4*/ 	.short	0x010a
        /*02c6*/ 	.byte	0x3f
	.zero		1


	//   ....[35]....
        /*02c8*/ 	.word	0x00006b80
        /*02cc*/ 	.word	0x00000005
        /*02d0*/ 	.word	0x00000000
        /*02d4*/ 	.short	0x010a
        /*02d6*/ 	.byte	0x3f
	.zero		1


	//   ....[36]....
        /*02d8*/ 	.word	0x00006bd0
        /*02dc*/ 	.word	0x00000007
        /*02e0*/ 	.word	0x00000000
        /*02e4*/ 	.short	0x010a
        /*02e6*/ 	.byte	0x3f
	.zero		1


	//   ....[37]....
        /*02e8*/ 	.word	0x00006c20
        /*02ec*/ 	.word	0x00000006
        /*02f0*/ 	.word	0x00000000
        /*02f4*/ 	.short	0x010a
        /*02f6*/ 	.byte	0x3f
	.zero		1


	//----- nvinfo : EIATTR_NUM_MBARRIERS
	.align		4
.L_28:
        /*02f8*/ 	.byte	0x03, 0x38
        /*02fa*/ 	.short	0x000e


	//----- nvinfo : EIATTR_EXIT_INSTR_OFFSETS
	.align		4
        /*02fc*/ 	.byte	0x04, 0x1c
        /*02fe*/ 	.short	(.L_30 - .L_29)


	//   ....[0]....
.L_29:
        /*0300*/ 	.word	0x00001440


	//   ....[1]....
        /*0304*/ 	.word	0x000014a0


	//   ....[2]....
        /*0308*/ 	.word	0x00005880


	//   ....[3]....
        /*030c*/ 	.word	0x000058b0


	//   ....[4]....
        /*0310*/ 	.word	0x000068b0


	//----- nvinfo : EIATTR_MAX_THREADS
	.align		4
.L_30:
        /*0314*/ 	.byte	0x04, 0x05
        /*0316*/ 	.short	(.L_32 - .L_31)
.L_31:
        /*0318*/ 	.word	0x00000180
        /*031c*/ 	.word	0x00000001
        /*0320*/ 	.word	0x00000001


	//----- nvinfo : EIATTR_CRS_STACK_SIZE
	.align		4
.L_32:
        /*0324*/ 	.byte	0x04, 0x1e
        /*0326*/ 	.short	(.L_34 - .L_33)
.L_33:
        /*0328*/ 	.word	0x00000000


	//----- nvinfo : EIATTR_CBANK_PARAM_SIZE
	.align		4
.L_34:
        /*032c*/ 	.byte	0x03, 0x19
        /*032e*/ 	.short	0x0470


	//----- nvinfo : EIATTR_PARAM_CBANK
	.align		4
        /*0330*/ 	.byte	0x04, 0x0a
        /*0332*/ 	.short	(.L_36 - .L_35)
	.align		4
.L_35:
        /*0334*/ 	.word	index@(.nv.constant0._ZN7cutlass13device_kernelINS_4gemm6kernel13GemmUniversalIN4cute5tupleIJiiiiEEENS1_10collective13CollectiveMmaINS1_37MainloopSm90TmaGmmaWarpSpecializedFP8ILi4ENS5_IJNS4_1CILi2EEENSA_ILi1EEESC_EEENS1_32KernelTmaWarpSpecializedPingpongEEENS5_IJNSA_ILi64EEESG_NSA_ILi32EEEEEENS_12float_e4m3_tENS5_IJlSC_lEEESJ_SK_NS4_8TiledMMAINS4_8MMA_AtomIJNS4_4SM904GMMA30MMA_64x64x32_F32E4M3E4M3_SS_TNILNSO_7ScaleInE1ELSQ_1EEEEEENS4_6LayoutINS5_IJSC_SC_SC_EEENS5_IJNSA_ILi0EEESV_SV_EEEEENS5_IJNS4_10UnderscoreESY_SY_EEEEENS4_13SM90_TMA_LOADENS4_14ComposedLayoutINS4_7SwizzleILi1ELi4ELi3EEENS4_18smem_ptr_flag_bitsILi8EEENST_INS5_IJNSA_ILi8EEESH_EEENS5_IJSH_SC_EEEEEEEvNS4_8identityENS4_23SM90_TMA_LOAD_MULTICASTES1B_vS1C_EENS_8epilogue10collective6detail29Sm90TmaWarpSpecializedAdapterINS1G_15DefaultEpilogueISJ_SK_SK_NS1F_6thread17LinearCombinationISJ_Li1EffLNS1K_9ScaleType4KindE0ELNS_15FloatRoundStyleE2ESJ_EENS1_15EpilogueDefaultEEEEEvvEEEEvNT_6ParamsE)
        /*0338*/ 	.short	0x0210
        /*033a*/ 	.short	0x0470


	//----- nvinfo : EIATTR_SW_WAR
	.align		4
.L_36:
        /*033c*/ 	.byte	0x04, 0x36
        /*033e*/ 	.short	(.L_38 - .L_37)
.L_37:
        /*0340*/ 	.word	0x00000008
.L_38:


//--------------------- .nv.callgraph             --------------------------
	.section	.nv.callgraph,"",@"SHT_CUDA_CALLGRAPH"
	.align	4
	.sectionentsize	8
	.align		4
        /*0000*/ 	.word	0x00000000
	.align		4
        /*0004*/ 	.word	0xffffffff
	.align		4
        /*0008*/ 	.word	0x00000000
	.align		4
        /*000c*/ 	.word	0xfffffffe
	.align		4
        /*0010*/ 	.word	0x00000000
	.align		4
        /*0014*/ 	.word	0xfffffffd
	.align		4
        /*0018*/ 	.word	0x00000000
	.align		4
        /*001c*/ 	.word	0xfffffffc


//--------------------- .nv.constant4             --------------------------
	.section	.nv.constant4,"a",@progbits
	.align	8
	.align		8
.nv.constant4:
        /*0000*/ 	.dword	_ZN39_INTERNAL_5e01bb8c_4_k_cu_9db9d7cb_37644cuda3std3__45__cpo5beginE
	.align		8
        /*0008*/ 	.dword	_ZN39_INTERNAL_5e01bb8c_4_k_cu_9db9d7cb_37644cuda3std3__45__cpo3endE
	.align		8
        /*0010*/ 	.dword	_ZN39_INTERNAL_5e01bb8c_4_k_cu_9db9d7cb_37644cuda3std3__45__cpo6cbeginE
	.align		8
        /*0018*/ 	.dword	_ZN39_INTERNAL_5e01bb8c_4_k_cu_9db9d7cb_37644cuda3std3__45__cpo4cendE
	.align		8
        /*0020*/ 	.dword	_ZN39_INTERNAL_5e01bb8c_4_k_cu_9db9d7cb_37644cuda3std3__441_GLOBAL__N__5e01bb8c_4_k_cu_9db9d7cb_37646ignoreE
	.align		8
        /*0028*/ 	.dword	_ZN39_INTERNAL_5e01bb8c_4_k_cu_9db9d7cb_37644cuda3std3__419piecewise_constructE
	.align		8
        /*0030*/ 	.dword	_ZN39_INTERNAL_5e01bb8c_4_k_cu_9db9d7cb_37644cuda3std3__48in_placeE
	.align		8
        /*0038*/ 	.dword	_ZN39_INTERNAL_5e01bb8c_4_k_cu_9db9d7cb_37644cuda3std6ranges3__45__cpo4swapE
	.align		8
        /*0040*/ 	.dword	_ZN39_INTERNAL_5e01bb8c_4_k_cu_9db9d7cb_37644cuda3std6ranges3__45__cpo9iter_moveE
	.align		8
        /*0048*/ 	.dword	_ZN39_INTERNAL_5e01bb8c_4_k_cu_9db9d7cb_37644cute7productE
	.align		8
        /*0050*/ 	.dword	_ZN39_INTERNAL_5e01bb8c_4_k_cu_9db9d7cb_37644cute1_E


//--------------------- .text._ZN7cutlass13device_kernelINS_4gemm6kernel13GemmUniversalIN4cute5tupleIJiiiiEEENS1_10collective13CollectiveMmaINS1_37MainloopSm90TmaGmmaWarpSpecializedFP8ILi4ENS5_IJNS4_1CILi2EEENSA_ILi1EEESC_EEENS1_32KernelTmaWarpSpecializedPingpongEEENS5_IJNSA_ILi64EEESG_NSA_ILi32EEEEEENS_12float_e4m3_tENS5_IJlSC_lEEESJ_SK_NS4_8TiledMMAINS4_8MMA_AtomIJNS4_4SM904GMMA30MMA_64x64x32_F32E4M3E4M3_SS_TNILNSO_7ScaleInE1ELSQ_1EEEEEENS4_6LayoutINS5_IJSC_SC_SC_EEENS5_IJNSA_ILi0EEESV_SV_EEEEENS5_IJNS4_10UnderscoreESY_SY_EEEEENS4_13SM90_TMA_LOADENS4_14ComposedLayoutINS4_7SwizzleILi1ELi4ELi3EEENS4_18smem_ptr_flag_bitsILi8EEENST_INS5_IJNSA_ILi8EEESH_EEENS5_IJSH_SC_EEEEEEEvNS4_8identityENS4_23SM90_TMA_LOAD_MULTICASTES1B_vS1C_EENS_8epilogue10collective6detail29Sm90TmaWarpSpecializedAdapterINS1G_15DefaultEpilogueISJ_SK_SK_NS1F_6thread17LinearCombinationISJ_Li1EffLNS1K_9ScaleType4KindE0ELNS_15FloatRoundStyleE2ESJ_EENS1_15EpilogueDefaultEEEEEvvEEEEvNT_6ParamsE --------------------------
	.section	.text._ZN7cutlass13device_kernelINS_4gemm6kernel13GemmUniversalIN4cute5tupleIJiiiiEEENS1_10collective13CollectiveMmaINS1_37MainloopSm90TmaGmmaWarpSpecializedFP8ILi4ENS5_IJNS4_1CILi2EEENSA_ILi1EEESC_EEENS1_32KernelTmaWarpSpecializedPingpongEEENS5_IJNSA_ILi64EEESG_NSA_ILi32EEEEEENS_12float_e4m3_tENS5_IJlSC_lEEESJ_SK_NS4_8TiledMMAINS4_8MMA_AtomIJNS4_4SM904GMMA30MMA_64x64x32_F32E4M3E4M3_SS_TNILNSO_7ScaleInE1ELSQ_1EEEEEENS4_6LayoutINS5_IJSC_SC_SC_EEENS5_IJNSA_ILi0EEESV_SV_EEEEENS5_IJNS4_10UnderscoreESY_SY_EEEEENS4_13SM90_TMA_LOADENS4_14ComposedLayoutINS4_7SwizzleILi1ELi4ELi3EEENS4_18smem_ptr_flag_bitsILi8EEENST_INS5_IJNSA_ILi8EEESH_EEENS5_IJSH_SC_EEEEEEEvNS4_8identityENS4_23SM90_TMA_LOAD_MULTICASTES1B_vS1C_EENS_8epilogue10collective6detail29Sm90TmaWarpSpecializedAdapterINS1G_15DefaultEpilogueISJ_SK_SK_NS1F_6thread17LinearCombinationISJ_Li1EffLNS1K_9ScaleType4KindE0ELNS_15FloatRoundStyleE2ESJ_EENS1_15EpilogueDefaultEEEEEvvEEEEvNT_6ParamsE,"ax",@progbits
	.align	128
.text._ZN7cutlass13device_kernelINS_4gemm6kernel13GemmUniversalIN4cute5tupleIJiiiiEEENS1_10collective13CollectiveMmaINS1_37MainloopSm90TmaGmmaWarpSpecializedFP8ILi4ENS5_IJNS4_1CILi2EEENSA_ILi1EEESC_EEENS1_32KernelTmaWarpSpecializedPingpongEEENS5_IJNSA_ILi64EEESG_NSA_ILi32EEEEEENS_12float_e4m3_tENS5_IJlSC_lEEESJ_SK_NS4_8TiledMMAINS4_8MMA_AtomIJNS4_4SM904GMMA30MMA_64x64x32_F32E4M3E4M3_SS_TNILNSO_7ScaleInE1ELSQ_1EEEEEENS4_6LayoutINS5_IJSC_SC_SC_EEENS5_IJNSA_ILi0EEESV_SV_EEEEENS5_IJNS4_10UnderscoreESY_SY_EEEEENS4_13SM90_TMA_LOADENS4_14ComposedLayoutINS4_7SwizzleILi1ELi4ELi3EEENS4_18smem_ptr_flag_bitsILi8EEENST_INS5_IJNSA_ILi8EEESH_EEENS5_IJSH_SC_EEEEEEEvNS4_8identityENS4_23SM90_TMA_LOAD_MULTICASTES1B_vS1C_EENS_8epilogue10collective6detail29Sm90TmaWarpSpecializedAdapterINS1G_15DefaultEpilogueISJ_SK_SK_NS1F_6thread17LinearCombinationISJ_Li1EffLNS1K_9ScaleType4KindE0ELNS_15FloatRoundStyleE2ESJ_EENS1_15EpilogueDefaultEEEEEvvEEEEvNT_6ParamsE:
        .type           _ZN7cutlass13device_kernelINS_4gemm6kernel13GemmUniversalIN4cute5tupleIJiiiiEEENS1_10collective13CollectiveMmaINS1_37MainloopSm90TmaGmmaWarpSpecializedFP8ILi4ENS5_IJNS4_1CILi2EEENSA_ILi1EEESC_EEENS1_32KernelTmaWarpSpecializedPingpongEEENS5_IJNSA_ILi64EEESG_NSA_ILi32EEEEEENS_12float_e4m3_tENS5_IJlSC_lEEESJ_SK_NS4_8TiledMMAINS4_8MMA_AtomIJNS4_4SM904GMMA30MMA_64x64x32_F32E4M3E4M3_SS_TNILNSO_7ScaleInE1ELSQ_1EEEEEENS4_6LayoutINS5_IJSC_SC_SC_EEENS5_IJNSA_ILi0EEESV_SV_EEEEENS5_IJNS4_10UnderscoreESY_SY_EEEEENS4_13SM90_TMA_LOADENS4_14ComposedLayoutINS4_7SwizzleILi1ELi4ELi3EEENS4_18smem_ptr_flag_bitsILi8EEENST_INS5_IJNSA_ILi8EEESH_EEENS5_IJSH_SC_EEEEEEEvNS4_8identityENS4_23SM90_TMA_LOAD_MULTICASTES1B_vS1C_EENS_8epilogue10collective6detail29Sm90TmaWarpSpecializedAdapterINS1G_15DefaultEpilogueISJ_SK_SK_NS1F_6thread17LinearCombinationISJ_Li1EffLNS1K_9ScaleType4KindE0ELNS_15FloatRoundStyleE2ESJ_EENS1_15EpilogueDefaultEEEEEvvEEEEvNT_6ParamsE,@function
        .size           _ZN7cutlass13device_kernelINS_4gemm6kernel13GemmUniversalIN4cute5tupleIJiiiiEEENS1_10collective13CollectiveMmaINS1_37MainloopSm90TmaGmmaWarpSpecializedFP8ILi4ENS5_IJNS4_1CILi2EEENSA_ILi1EEESC_EEENS1_32KernelTmaWarpSpecializedPingpongEEENS5_IJNSA_ILi64EEESG_NSA_ILi32EEEEEENS_12float_e4m3_tENS5_IJlSC_lEEESJ_SK_NS4_8TiledMMAINS4_8MMA_AtomIJNS4_4SM904GMMA30MMA_64x64x32_F32E4M3E4M3_SS_TNILNSO_7ScaleInE1ELSQ_1EEEEEENS4_6LayoutINS5_IJSC_SC_SC_EEENS5_IJNSA_ILi0EEESV_SV_EEEEENS5_IJNS4_10UnderscoreESY_SY_EEEEENS4_13SM90_TMA_LOADENS4_14ComposedLayoutINS4_7SwizzleILi1ELi4ELi3EEENS4_18smem_ptr_flag_bitsILi8EEENST_INS5_IJNSA_ILi8EEESH_EEENS5_IJSH_SC_EEEEEEEvNS4_8identityENS4_23SM90_TMA_LOAD_MULTICASTES1B_vS1C_EENS_8epilogue10collective6detail29Sm90TmaWarpSpecializedAdapterINS1G_15DefaultEpilogueISJ_SK_SK_NS1F_6thread17LinearCombinationISJ_Li1EffLNS1K_9ScaleType4KindE0ELNS_15FloatRoundStyleE2ESJ_EENS1_15EpilogueDefaultEEEEEvvEEEEvNT_6ParamsE,(.L_x_143 - _ZN7cutlass13device_kernelINS_4gemm6kernel13GemmUniversalIN4cute5tupleIJiiiiEEENS1_10collective13CollectiveMmaINS1_37MainloopSm90TmaGmmaWarpSpecializedFP8ILi4ENS5_IJNS4_1CILi2EEENSA_ILi1EEESC_EEENS1_32KernelTmaWarpSpecializedPingpongEEENS5_IJNSA_ILi64EEESG_NSA_ILi32EEEEEENS_12float_e4m3_tENS5_IJlSC_lEEESJ_SK_NS4_8TiledMMAINS4_8MMA_AtomIJNS4_4SM904GMMA30MMA_64x64x32_F32E4M3E4M3_SS_TNILNSO_7ScaleInE1ELSQ_1EEEEEENS4_6LayoutINS5_IJSC_SC_SC_EEENS5_IJNSA_ILi0EEESV_SV_EEEEENS5_IJNS4_10UnderscoreESY_SY_EEEEENS4_13SM90_TMA_LOADENS4_14ComposedLayoutINS4_7SwizzleILi1ELi4ELi3EEENS4_18smem_ptr_flag_bitsILi8EEENST_INS5_IJNSA_ILi8EEESH_EEENS5_IJSH_SC_EEEEEEEvNS4_8identityENS4_23SM90_TMA_LOAD_MULTICASTES1B_vS1C_EENS_8epilogue10collective6detail29Sm90TmaWarpSpecializedAdapterINS1G_15DefaultEpilogueISJ_SK_SK_NS1F_6thread17LinearCombinationISJ_Li1EffLNS1K_9ScaleType4KindE0ELNS_15FloatRoundStyleE2ESJ_EENS1_15EpilogueDefaultEEEEEvvEEEEvNT_6ParamsE)
        .other          _ZN7cutlass13device_kernelINS_4gemm6kernel13GemmUniversalIN4cute5tupleIJiiiiEEENS1_10collective13CollectiveMmaINS1_37MainloopSm90TmaGmmaWarpSpecializedFP8ILi4ENS5_IJNS4_1CILi2EEENSA_ILi1EEESC_EEENS1_32KernelTmaWarpSpecializedPingpongEEENS5_IJNSA_ILi64EEESG_NSA_ILi32EEEEEENS_12float_e4m3_tENS5_IJlSC_lEEESJ_SK_NS4_8TiledMMAINS4_8MMA_AtomIJNS4_4SM904GMMA30MMA_64x64x32_F32E4M3E4M3_SS_TNILNSO_7ScaleInE1ELSQ_1EEEEEENS4_6LayoutINS5_IJSC_SC_SC_EEENS5_IJNSA_ILi0EEESV_SV_EEEEENS5_IJNS4_10UnderscoreESY_SY_EEEEENS4_13SM90_TMA_LOADENS4_14ComposedLayoutINS4_7SwizzleILi1ELi4ELi3EEENS4_18smem_ptr_flag_bitsILi8EEENST_INS5_IJNSA_ILi8EEESH_EEENS5_IJSH_SC_EEEEEEEvNS4_8identityENS4_23SM90_TMA_LOAD_MULTICASTES1B_vS1C_EENS_8epilogue10collective6detail29Sm90TmaWarpSpecializedAdapterINS1G_15DefaultEpilogueISJ_SK_SK_NS1F_6thread17LinearCombinationISJ_Li1EffLNS1K_9ScaleType4KindE0ELNS_15FloatRoundStyleE2ESJ_EENS1_15EpilogueDefaultEEEEEvvEEEEvNT_6ParamsE,@"STO_CUDA_ENTRY STV_DEFAULT"
_ZN7cutlass13device_kernelINS_4gemm6kernel13GemmUniversalIN4cute5tupleIJiiiiEEENS1_10collective13CollectiveMmaINS1_37MainloopSm90TmaGmmaWarpSpecializedFP8ILi4ENS5_IJNS4_1CILi2EEENSA_ILi1EEESC_EEENS1_32KernelTmaWarpSpecializedPingpongEEENS5_IJNSA_ILi64EEESG_NSA_ILi32EEEEEENS_12float_e4m3_tENS5_IJlSC_lEEESJ_SK_NS4_8TiledMMAINS4_8MMA_AtomIJNS4_4SM904GMMA30MMA_64x64x32_F32E4M3E4M3_SS_TNILNSO_7ScaleInE1ELSQ_1EEEEEENS4_6LayoutINS5_IJSC_SC_SC_EEENS5_IJNSA_ILi0EEESV_SV_EEEEENS5_IJNS4_10UnderscoreESY_SY_EEEEENS4_13SM90_TMA_LOADENS4_14ComposedLayoutINS4_7SwizzleILi1ELi4ELi3EEENS4_18smem_ptr_flag_bitsILi8EEENST_INS5_IJNSA_ILi8EEESH_EEENS5_IJSH_SC_EEEEEEEvNS4_8identityENS4_23SM90_TMA_LOAD_MULTICASTES1B_vS1C_EENS_8epilogue10collective6detail29Sm90TmaWarpSpecializedAdapterINS1G_15DefaultEpilogueISJ_SK_SK_NS1F_6thread17LinearCombinationISJ_Li1EffLNS1K_9ScaleType4KindE0ELNS_15FloatRoundStyleE2ESJ_EENS1_15EpilogueDefaultEEEEEvvEEEEvNT_6ParamsE:
[----:B------:R-:W-:Y:S01]  /*0000*/  LDC R1, c[0x0][0x28] ;  /* 0x00000a00ff017b82 */ /* 0x000fe20000000800 */
[----:B------:R-:W0:Y:S01]  /*0010*/  S2R R6, SR_TID.X ;  /* 0x0000000000067919 */ /* 0x000e220000002100 */
[----:B------:R-:W-:Y:S01]  /*0020*/  ELECT P0, URZ, PT ;  /* 0x00000000003f782f */ /* 0x000fe20003800000 */
[----:B------:R-:W-:Y:S01]  /*0030*/  BSSY B0, `(.L_x_0) ;  /* 0x0000014000007945 */ /* 0x000fe20003800000 */
[----:B0-----:R-:W-:-:S05]  /*0040*/  SHF.R.U32.HI R0, RZ, 0x5, R6 ;  /* 0x00000005ff007819 */ /* 0x001fca0000011606 */
[----:B------:R-:W0:Y:S02]  /*0050*/  SHFL.IDX PT, R2, R0, RZ, 0x1f ;  /* 0x00001fff00027589 */ /* 0x000e2400000e0000 */
[----:B0-----:R-:W-:Y:S02]  /*0060*/  R2UR UR6, R2 ;  /* 0x00000000020672ca */ /* 0x001fe400000e0000 */
[----:B------:R-:W-:-:S05]  /*0070*/  SHF.R.U32.HI R2, RZ, 0x7, R6 ;  /* 0x00000007ff027819 */ /* 0x000fca0000011606 */
[----:B------:R0:W1:Y:S06]  /*0080*/  SHFL.IDX PT, R3, R2, RZ, 0x1f ;  /* 0x00001fff02037589 */ /* 0x00006c00000e0000 */
[----:B------:R-:W-:Y:S02]  /*0090*/  USHF.R.S32.HI UR4, URZ, 0x1f, UR6 ;  /* 0x0000001f3f047899 */ /* 0x000fe40008011406 */
[----:B------:R-:W-:Y:S02]  /*00a0*/  ISETP.NE.OR P0, PT, RZ, UR6, !P0 ;  /* 0x00000006ff007c0c */ /* 0x000fe4000c705670 */
[----:B------:R-:W-:-:S04]  /*00b0*/  ULEA.HI UR4, UR4, UR6, URZ, 0x2 ;  /* 0x0000000604047291 */ /* 0x000fc8000f8f103f */
[----:B------:R-:W-:-:S04]  /*00c0*/  ULOP3.LUT UR4, UR4, 0xfffffffc, URZ, 0xc0, !UPT ;  /* 0xfffffffc04047892 */ /* 0x000fc8000f8ec03f */
[----:B------:R-:W-:-:S03]  /*00d0*/  UIADD3 UR6, UR6, -UR4, URZ ;  /* 0x8000000406067290 */ /* 0x000fc6000fffe03f */
[----:B0-----:R-:W-:Y:S09]  /*00e0*/  @P0 BRA `(.L_x_1) ;  /* 0x0000000000200947 */ /* 0x001ff20003800000 */
[----:B------:R-:W-:Y:S02]  /*00f0*/  ULDC.64 UR4, c[0x0][0x198] ;  /* 0x0000660000047ab9 */ /* 0x000fe40000000a00 */
[----:B------:R-:W-:Y:S02]  /*0100*/  UIADD3 UR8, UP0, UR4, 0xf0, URZ ;  /* 0x000000f004087890 */ /* 0x000fe4000ff1e03f */
[----:B------:R-:W-:Y:S02]  /*0110*/  UIADD3 UR4, UP1, UR4, 0x1f0, URZ ;  /* 0x000001f004047890 */ /* 0x000fe4000ff3e03f */
[----:B------:R-:W-:Y:S02]  /*0120*/  UIADD3.X UR9, URZ, UR5, URZ, UP0, !UPT ;  /* 0x000000053f097290 */ /* 0x000fe400087fe43f */
[----:B------:R-:W-:-:S07]  /*0130*/  UIADD3.X UR5, URZ, UR5, URZ, UP1, !UPT ;  /* 0x000000053f057290 */ /* 0x000fce0008ffe43f */
[----:B------:R0:W-:Y:S02]  /*0140*/  UTMACCTL.PF [UR8] ;  /* 0x00000000080079b9 */ /* 0x0001e40008040000 */
[----:B------:R0:W-:Y:S02]  /*0150*/  UTMACCTL.PF [UR4] ;  /* 0x00000000040079b9 */ /* 0x0001e40008040000 */
[----:B0-----:R-:W-:Y:S01]  /*0160*/  NOP ;  /* 0x0000000000007918 */ /* 0x001fe20000000000 */
.L_x_1:
[----:B------:R-:W-:Y:S05]  /*0170*/  BSYNC B0 ;  /* 0x0000000000007941 */ /* 0x000fea0003800000 */
.L_x_0:
[----:B------:R-:W0:Y:S01]  /*0180*/  SHFL.IDX PT, R4, R0, RZ, 0x1f ;  /* 0x00001fff00047589 */ /* 0x000e2200000e0000 */
[----:B-1----:R-:W-:Y:S01]  /*0190*/  R2UR UR17, R3 ;  /* 0x00000000031172ca */ /* 0x002fe200000e0000 */
[----:B------:R-:W-:-:S04]  /*01a0*/  UISETP.NE.AND UP0, UPT, UR6, 0x3, UPT ;  /* 0x000000030600788c */ /* 0x000fc8000bf05270 */
[----:B------:R-:W-:-:S08]  /*01b0*/  UISETP.EQ.OR UP0, UPT, UR6, URZ, !UP0 ;  /* 0x0000003f0600728c */ /* 0x000fd0000c702670 */
[----:B------:R-:W-:Y:S02]  /*01c0*/  UIADD3 UR18, UR17, -0x1, URZ ;  /* 0xffffffff11127890 */ /* 0x000fe4000fffe03f */
[----:B------:R-:W-:Y:S02]  /*01d0*/  UISETP.EQ.AND UP0, UPT, UR17, URZ, UP0 ;  /* 0x0000003f1100728c */ /* 0x000fe40008702270 */
[----:B------:R-:W-:Y:S02]  /*01e0*/  UISETP.GE.U32.AND UP1, UPT, UR18, 0x2, UPT ;  /* 0x000000021200788c */ /* 0x000fe4000bf26070 */
[----:B------:R-:W-:Y:S01]  /*01f0*/  USEL UR7, URZ, 0x1, !UP0 ;  /* 0x000000013f077887 */ /* 0x000fe2000c000000 */
[----:B0-----:R-:W-:-:S03]  /*0200*/  ISETP.NE.AND P0, PT, R4, RZ, PT ;  /* 0x000000ff0400720c */ /* 0x001fc60003f05270 */
[----:B------:R-:W-:-:S10]  /*0210*/  USEL UR7, UR7, 0x2, UP1 ;  /* 0x0000000207077887 */ /* 0x000fd40008800000 */
[----:B------:R-:W-:Y:S05]  /*0220*/  @P0 BRA `(.L_x_2) ;  /* 0x0000000000580947 */ /* 0x000fea0003800000 */
[----:B------:R-:W0:Y:S01]  /*0230*/  S2UR UR10, SR_CgaCtaId ;  /* 0x00000000000a79c3 */ /* 0x000e220000008800 */
[----:B------:R-:W-:Y:S01]  /*0240*/  UMOV UR4, 0x400 ;  /* 0x0000040000047882 */ /* 0x000fe20000000000 */
[----:B------:R-:W-:Y:S01]  /*0250*/  UMOV UR5, 0x1 ;  /* 0x0000000100057882 */ /* 0x000fe20000000000 */
[----:B------:R-:W-:Y:S01]  /*0260*/  UMOV UR8, 0x2 ;  /* 0x0000000200087882 */ /* 0x000fe20000000000 */
[----:B------:R-:W-:Y:S01]  /*0270*/  ELECT P0, URZ, PT ;  /* 0x00000000003f782f */ /* 0x000fe20003800000 */
[----:B------:R-:W-:-:S04]  /*0280*/  UIADD3 UR8, -UR8, 0x100000, URZ ;  /* 0x0010000008087890 */ /* 0x000fc8000fffe13f */
[----:B------:R-:W-:Y:S02]  /*0290*/  USHF.L.U32 UR9, UR8, 0xb, URZ ;  /* 0x0000000b08097899 */ /* 0x000fe4000800063f */
[----:B------:R-:W-:Y:S02]  /*02a0*/  USHF.L.U32 UR8, UR8, 0x1, URZ ;  /* 0x0000000108087899 */ /* 0x000fe4000800063f */
[----:B0-----:R-:W-:Y:S02]  /*02b0*/  ULEA UR10, UR10, UR4, 0x18 ;  /* 0x000000040a0a7291 */ /* 0x001fe4000f8ec03f */
[----:B------:R-:W-:-:S04]  /*02c0*/  UIADD3 UR4, -UR5, 0x100000, URZ ;  /* 0x0010000005047890 */ /* 0x000fc8000fffe13f */
[----:B------:R-:W-:Y:S02]  /*02d0*/  USHF.L.U32 UR5, UR4, 0xb, URZ ;  /* 0x0000000b04057899 */ /* 0x000fe4000800063f */
[----:B------:R-:W-:Y:S01]  /*02e0*/  USHF.L.U32 UR4, UR4, 0x1, URZ ;  /* 0x0000000104047899 */ /* 0x000fe2000800063f */
[----:B------:R-:W0:Y:S11]  /*02f0*/  FENCE.VIEW.ASYNC.S ;  /* 0x00000000000073c6 */ /* 0x000e360000000000 */
[----:B0-----:R0:W1:Y:S01]  /*0300*/  SYNCS.EXCH.64 URZ, [UR10], UR4 ;  /* 0x000000040a3f75b2 */ /* 0x0010620008000100 */
[----:B------:R0:W2:Y:S01]  /*0310*/  SYNCS.EXCH.64 URZ, [UR10+0x20], UR8 ;  /* 0x000020080a3f75b2 */ /* 0x0000a20008000100 */
[----:B------:R0:W3:Y:S01]  /*0320*/  SYNCS.EXCH.64 URZ, [UR10+0x8], UR4 ;  /* 0x000008040a3f75b2 */ /* 0x0000e20008000100 */
[----:B------:R0:W4:Y:S01]  /*0330*/  SYNCS.EXCH.64 URZ, [UR10+0x28], UR8 ;  /* 0x000028080a3f75b2 */ /* 0x0001220008000100 */
[----:B------:R0:W0:Y:S01]  /*0340*/  SYNCS.EXCH.64 URZ, [UR10+0x10], UR4 ;  /* 0x000010040a3f75b2 */ /* 0x0000220008000100 */
[----:B------:R0:W0:Y:S01]  /*0350*/  SYNCS.EXCH.64 URZ, [UR10+0x30], UR8 ;  /* 0x000030080a3f75b2 */ /* 0x0000220008000100 */
[----:B------:R0:W0:Y:S01]  /*0360*/  SYNCS.EXCH.64 URZ, [UR10+0x18], UR4 ;  /* 0x000018040a3f75b2 */ /* 0x0000220008000100 */
[----:B------:R0:W0:Y:S01]  /*0370*/  SYNCS.EXCH.64 URZ, [UR10+0x38], UR8 ;  /* 0x000038080a3f75b2 */ /* 0x0000220008000100 */
[----:B------:R-:W-:Y:S01]  /*0380*/  NOP ;  /* 0x0000000000007918 */ /* 0x000fe20000000000 */
.L_x_2:
[----:B------:R-:W5:Y:S01]  /*0390*/  S2UR UR11, SR_CTAID.X ;  /* 0x00000000000b79c3 */ /* 0x000f620000002500 */
[----:B------:R-:W1:Y:S01]  /*03a0*/  SHFL.IDX PT, R5, R0, RZ, 0x1f ;  /* 0x00001fff00057589 */ /* 0x000e6200000e0000 */
[----:B------:R-:W-:Y:S02]  /*03b0*/  SHF.R.S32.HI R3, RZ, 0x1f, R6 ;  /* 0x0000001fff037819 */ /* 0x000fe40000011406 */
[----:B------:R-:W-:Y:S01]  /*03c0*/  ELECT P0, URZ, PT ;  /* 0x00000000003f782f */ /* 0x000fe20003800000 */
[----:B------:R-:W-:Y:S01]  /*03d0*/  NOP ;  /* 0x0000000000007918 */ /* 0x000fe20000000000 */
[----:B------:R2:W3:Y:S01]  /*03e0*/  SHFL.IDX PT, R8, R0, RZ, 0x1f ;  /* 0x00001fff00087589 */ /* 0x0004e200000e0000 */
[----:B------:R-:W-:Y:S01]  /*03f0*/  LEA.HI R3, R3, R6, RZ, 0x7 ;  /* 0x0000000603037211 */ /* 0x000fe200078f38ff */
[----:B0-----:R-:W-:Y:S01]  /*0400*/  ULDC UR4, c[0x0][0x150] ;  /* 0x0000540000047ab9 */ /* 0x001fe20000000800 */
[----:B------:R-:W0:Y:S01]  /*0410*/  S2UR UR9, SR_CTAID.Y ;  /* 0x00000000000979c3 */ /* 0x000e220000002600 */
[----:B------:R-:W-:-:S02]  /*0420*/  ELECT P1, URZ, PT ;  /* 0x00000000003f782f */ /* 0x000fc40003820000 */
[----:B------:R-:W-:Y:S01]  /*0430*/  LOP3.LUT R3, R3, 0xffffff80, RZ, 0xc0, !PT ;  /* 0xffffff8003037812 */ /* 0x000fe200078ec0ff */
[----:B------:R-:W-:Y:S01]  /*0440*/  ULDC UR8, c[0x0][0x144] ;  /* 0x0000510000087ab9 */ /* 0x000fe20000000800 */
[----:B------:R-:W-:Y:S01]  /*0450*/  UMOV UR20, 0x80 ;  /* 0x0000008000147882 */ /* 0x000fe20000000000 */
[----:B------:R-:W-:Y:S01]  /*0460*/  NOP ;  /* 0x0000000000007918 */ /* 0x000fe20000000000 */
[----:B------:R-:W-:Y:S01]  /*0470*/  ULDC UR19, c[0x0][0x148] ;  /* 0x0000520000137ab9 */ /* 0x000fe20000000800 */
[----:B------:R-:W-:Y:S01]  /*0480*/  IMAD.IADD R7, R6, 0x1, -R3 ;  /* 0x0000000106077824 */ /* 0x000fe200078e0a03 */
[----:B------:R0:W0:Y:S01]  /*0490*/  SHFL.IDX PT, R17, R2, RZ, 0x1f ;  /* 0x00001fff02117589 */ /* 0x00002200000e0000 */
[----:B------:R-:W-:-:S03]  /*04a0*/  ISETP.NE.AND P2, PT, RZ, UR17, PT ;  /* 0x00000011ff007c0c */ /* 0x000fc6000bf45270 */
[----:B------:R-:W-:Y:S02]  /*04b0*/  SHF.R.S32.HI R12, RZ, 0x1f, R7 ;  /* 0x0000001fff0c7819 */ /* 0x000fe40000011407 */
[----:B-----5:R-:W-:Y:S02]  /*04c0*/  I2FP.F32.U32 R9, UR11 ;  /* 0x0000000b00097c45 */ /* 0x020fe40008201000 */
[----:B------:R-:W-:Y:S02]  /*04d0*/  LEA.HI R3, R12, R7, RZ, 0x3 ;  /* 0x000000070c037211 */ /* 0x000fe400078f18ff */
[----:B-1----:R-:W-:Y:S01]  /*04e0*/  ISETP.NE.OR P0, PT, R5, RZ, !P0 ;  /* 0x000000ff0500720c */ /* 0x002fe20004705670 */
[----:B------:R-:W-:Y:S01]  /*04f0*/  FMUL R9, R9, UR4 ;  /* 0x0000000409097c20 */ /* 0x000fe20008400000 */
[--C-:B------:R-:W-:Y:S01]  /*0500*/  SHF.R.S32.HI R5, RZ, 0x3, R3.reuse ;  /* 0x00000003ff057819 */ /* 0x100fe20000011403 */
[----:B------:R-:W-:Y:S01]  /*0510*/  ULDC UR4, c[0x0][0x154] ;  /* 0x0000550000047ab9 */ /* 0x000fe20000000800 */
[----:B--2---:R-:W-:Y:S01]  /*0520*/  SHF.R.S32.HI R0, RZ, 0x1f, R3 ;  /* 0x0000001fff007819 */ /* 0x004fe20000011403 */
[----:B------:R1:W2:Y:S01]  /*0530*/  F2I.U32.TRUNC.NTZ R10, R9 ;  /* 0x00000009000a7305 */ /* 0x0002a2000020f000 */
[----:B------:R-:W-:-:S02]  /*0540*/  SHF.R.S32.HI R3, RZ, 0x1f, R4 ;  /* 0x0000001fff037819 */ /* 0x000fc40000011404 */
[----:B---3--:R-:W-:Y:S02]  /*0550*/  ISETP.NE.OR P1, PT, R8, RZ, !P1 ;  /* 0x000000ff0800720c */ /* 0x008fe40004f25670 */
[----:B------:R-:W-:Y:S02]  /*0560*/  LEA.HI R0, R0, R5, RZ, 0x2 ;  /* 0x0000000500007211 */ /* 0x000fe400078f10ff */
[----:B------:R-:W-:Y:S01]  /*0570*/  LEA.HI R3, R3, R4, RZ, 0x2 ;  /* 0x0000000403037211 */ /* 0x000fe200078f10ff */
[----:B------:R-:W-:Y:S01]  /*0580*/  VOTEU.ALL UP0, P0 ;  /* 0x00000000003f7886 */ /* 0x000fe20000000000 */
[----:B------:R-:W-:Y:S02]  /*0590*/  LOP3.LUT R0, R0, 0xfffffffc, RZ, 0xc0, !PT ;  /* 0xfffffffc00007812 */ /* 0x000fe400078ec0ff */
[----:B------:R-:W-:Y:S02]  /*05a0*/  LOP3.LUT R3, R3, 0x3ffffffc, RZ, 0xc0, !PT ;  /* 0x3ffffffc03037812 */ /* 0x000fe400078ec0ff */
[----:B0-----:R-:W-:Y:S01]  /*05b0*/  I2FP.F32.U32 R8, UR9 ;  /* 0x0000000900087c45 */ /* 0x001fe20008201000 */
[----:B------:R-:W-:Y:S01]  /*05c0*/  IMAD.IADD R0, R5, 0x1, -R0 ;  /* 0x0000000105007824 */ /* 0x000fe200078e0a00 */
[----:B------:R-:W0:Y:S01]  /*05d0*/  @!UP0 S2UR UR13, SR_CgaCtaId ;  /* 0x00000000000d89c3 */ /* 0x000e220000008800 */
[----:B------:R-:W-:Y:S01]  /*05e0*/  IMAD.IADD R3, R4, 0x1, -R3 ;  /* 0x0000000104037824 */ /* 0x000fe200078e0a03 */
[----:B------:R-:W-:Y:S01]  /*05f0*/  VOTEU.ALL UP1, P1 ;  /* 0x00000000003f7886 */ /* 0x000fe20000820000 */
[----:B-1----:R-:W-:Y:S01]  /*0600*/  FMUL R9, R8, UR4 ;  /* 0x0000000408097c20 */ /* 0x002fe20008400000 */
[----:B--2---:R-:W-:Y:S01]  /*0610*/  R2UR UR4, R10 ;  /* 0x000000000a0472ca */ /* 0x004fe200000e0000 */
[----:B------:R-:W-:Y:S01]  /*0620*/  IMAD R0, R3, 0x4, R0 ;  /* 0x0000000403007824 */ /* 0x000fe200078e0200 */
[----:B------:R-:W-:Y:S01]  /*0630*/  @!UP0 UMOV UR12, 0x400 ;  /* 0x00000400000c8882 */ /* 0x000fe20000000000 */
[----:B------:R-:W-:Y:S01]  /*0640*/  @!UP1 UMOV UR15, 0x400 ;  /* 0x00000400000f9882 */ /* 0x000fe20000000000 */
[----:B------:R-:W1:Y:S01]  /*0650*/  @!UP1 S2UR UR16, SR_CgaCtaId ;  /* 0x00000000001099c3 */ /* 0x000e620000008800 */
[----:B------:R-:W2:Y:S01]  /*0660*/  F2I.U32.TRUNC.NTZ R9, R9 ;  /* 0x0000000900097305 */ /* 0x000ea2000020f000 */
[C---:B------:R-:W-:Y:S01]  /*0670*/  IMAD.SHL.U32 R3, R0.reuse, 0x4, RZ ;  /* 0x0000000400037824 */ /* 0x040fe200078e00ff */
[C---:B------:R-:W-:Y:S01]  /*0680*/  LEA.HI R4, R0.reuse, R0, RZ, 0x1 ;  /* 0x0000000000047211 */ /* 0x040fe200078f08ff */
[----:B------:R-:W-:Y:S01]  /*0690*/  VOTEU.ALL UP2, P1 ;  /* 0x00000000003f7886 */ /* 0x000fe20000840000 */
[----:B------:R-:W-:Y:S01]  /*06a0*/  VOTEU.ALL UP3, P1 ;  /* 0x00000000003f7886 */ /* 0x000fe20000860000 */
[----:B------:R-:W-:Y:S01]  /*06b0*/  VOTEU.ALL UP4, P1 ;  /* 0x00000000003f7886 */ /* 0x000fe20000880000 */
[----:B------:R-:W-:Y:S01]  /*06c0*/  LOP3.LUT R8, R0, 0xc, R3, 0x78, !PT ;  /* 0x0000000c00087812 */ /* 0x000fe200078e7803 */
[----:B------:R-:W-:Y:S01]  /*06d0*/  VOTEU.ALL UP5, P1 ;  /* 0x00000000003f7886 */ /* 0x000fe200008a0000 */
[----:B------:R-:W-:Y:S01]  /*06e0*/  LOP3.LUT R5, R4, 0xfffffffe, RZ, 0xc0, !PT ;  /* 0xfffffffe04057812 */ /* 0x000fe200078ec0ff */
[----:B------:R-:W-:Y:S01]  /*06f0*/  UIADD3 UR4, -UR4, URZ, URZ ;  /* 0x0000003f04047290 */ /* 0x000fe2000fffe13f */
[----:B------:R-:W3:Y:S03]  /*0700*/  LDC R3, c[0x0][0x140] ;  /* 0x00005000ff037b82 */ /* 0x000ee60000000800 */
[----:B------:R-:W-:Y:S01]  /*0710*/  UIMAD UR8, UR8, UR4, UR11 ;  /* 0x00000004080872a4 */ /* 0x000fe2000f8e020b */
[----:B------:R-:W-:Y:S01]  /*0720*/  IMAD.IADD R5, R0, 0x1, -R5 ;  /* 0x0000000100057824 */ /* 0x000fe200078e0a05 */
[----:B--2---:R-:W-:Y:S01]  /*0730*/  R2UR UR10, R9 ;  /* 0x00000000090a72ca */ /* 0x004fe200000e0000 */
[----:B------:R-:W-:Y:S01]  /*0740*/  UMOV UR4, 0x20 ;  /* 0x0000002000047882 */ /* 0x000fe20000000000 */
[----:B0-----:R-:W-:Y:S01]  /*0750*/  @!UP0 ULEA UR14, UR13, UR12, 0x18 ;  /* 0x0000000c0d0e8291 */ /* 0x001fe2000f8ec03f */
[----:B------:R-:W-:Y:S01]  /*0760*/  IMAD.MOV.U32 R9, RZ, RZ, 0x1 ;  /* 0x00000001ff097424 */ /* 0x000fe200078e00ff */
[----:B------:R-:W-:Y:S01]  /*0770*/  ISETP.NE.AND P3, PT, R5, UR8, PT ;  /* 0x0000000805007c0c */ /* 0x000fe2000bf65270 */
[----:B------:R-:W-:-:S04]  /*0780*/  @!UP0 UIADD3 UR4, -UR4, 0x100000, URZ ;  /* 0x0010000004048890 */ /* 0x000fc8000fffe13f */
[----:B------:R-:W-:Y:S02]  /*0790*/  @!UP0 USHF.L.U32 UR5, UR4, 0xb, URZ ;  /* 0x0000000b04058899 */ /* 0x000fe4000800063f */
[----:B------:R-:W-:Y:S02]  /*07a0*/  @!UP0 USHF.L.U32 UR4, UR4, 0x1, URZ ;  /* 0x0000000104048899 */ /* 0x000fe4000800063f */
[----:B------:R-:W-:-:S04]  /*07b0*/  @!UP1 UIADD3 UR12, -UR20, 0x100000, URZ ;  /* 0x00100000140c9890 */ /* 0x000fc8000fffe13f */
[----:B------:R-:W-:Y:S02]  /*07c0*/  @!UP1 USHF.L.U32 UR13, UR12, 0xb, URZ ;  /* 0x0000000b0c0d9899 */ /* 0x000fe4000800063f */
[----:B------:R-:W-:Y:S02]  /*07d0*/  @!UP1 USHF.L.U32 UR12, UR12, 0x1, URZ ;  /* 0x000000010c0c9899 */ /* 0x000fe4000800063f */
[----:B-1----:R-:W-:Y:S01]  /*07e0*/  @!UP1 ULEA UR15, UR16, UR15, 0x18 ;  /* 0x0000000f100f9291 */ /* 0x002fe2000f8ec03f */
[----:B------:R-:W-:Y:S01]  /*07f0*/  VOTEU.ALL UP0, P0 ;  /* 0x00000000003f7886 */ /* 0x000fe20000000000 */
[----:B------:R-:W-:Y:S01]  /*0800*/  VOTEU.ALL UP1, P0 ;  /* 0x00000000003f7886 */ /* 0x000fe20000020000 */
[----:B------:R-:W-:Y:S01]  /*0810*/  UIADD3 UR10, -UR10, URZ, URZ ;  /* 0x0000003f0a0a7290 */ /* 0x000fe2000fffe13f */
[----:B------:R-:W-:Y:S01]  /*0820*/  LOP3.LUT P0, RZ, R7, 0x7, RZ, 0xc0, !PT ;  /* 0x0000000707ff7812 */ /* 0x000fe2000780c0ff */
[----:B------:R-:W0:Y:S02]  /*0830*/  FENCE.VIEW.ASYNC.S ;  /* 0x00000000000073c6 */ /* 0x000e240000000000 */
[----:B0-----:R-:W0:Y:S01]  /*0840*/  @!UP0 SYNCS.EXCH.64 URZ, [UR14+0x70], UR4 ;  /* 0x000070040e3f85b2 */ /* 0x001e220008000100 */
[----:B------:R-:W-:-:S02]  /*0850*/  @P3 LEA.HI R0, R8, R8, RZ, 0x1 ;  /* 0x0000000808003211 */ /* 0x000fc400078f08ff */
[----:B---3--:R-:W-:Y:S02]  /*0860*/  ISETP.EQ.U32.AND P1, PT, R3, 0x1, PT ;  /* 0x000000010300780c */ /* 0x008fe40003f22070 */
[----:B------:R-:W-:Y:S02]  /*0870*/  @P3 SHF.R.S32.HI R0, RZ, 0x1, R0 ;  /* 0x00000001ff003819 */ /* 0x000fe40000011400 */
[----:B------:R-:W-:Y:S01]  /*0880*/  ISETP.LT.U32.AND P0, PT, R8, 0x2, !P0 ;  /* 0x000000020800780c */ /* 0x000fe20004701070 */
[----:B------:R1:W2:Y:S01]  /*0890*/  @!UP1 SYNCS.EXCH.64 URZ, [UR14+0x78], UR4 ;  /* 0x000078040e3f95b2 */ /* 0x0002a20008000100 */
[----:B------:R-:W-:Y:S01]  /*08a0*/  NOP ;  /* 0x0000000000007918 */ /* 0x000fe20000000000 */
[----:B-1----:R-:W-:Y:S01]  /*08b0*/  UIMAD UR4, UR19, UR10, UR9 ;  /* 0x0000000a130472a4 */ /* 0x002fe2000f8e0209 */
[----:B------:R1:W3:Y:S05]  /*08c0*/  @!UP2 SYNCS.EXCH.64 URZ, [UR15+0x50], UR12 ;  /* 0x0000500c0f3fa5b2 */ /* 0x0002ea0008000100 */
[----:B------:R-:W-:-:S02]  /*08d0*/  @P3 ISETP.NE.AND P4, PT, R0, UR4, PT ;  /* 0x0000000400003c0c */ /* 0x000fc4000bf85270 */
[----:B------:R-:W-:Y:S02]  /*08e0*/  SEL R0, RZ, 0x1, !P0 ;  /* 0x00000001ff007807 */ /* 0x000fe40004000000 */
[----:B------:R-:W-:-:S04]  /*08f0*/  @P3 SEL R9, RZ, 0x1, P4 ;  /* 0x00000001ff093807 */ /* 0x000fc80002000000 */
[----:B------:R-:W-:Y:S01]  /*0900*/  LOP3.LUT R9, R9, R0, RZ, 0xc0, !PT ;  /* 0x0000000009097212 */ /* 0x000fe200078ec0ff */
[----:B------:R1:W0:Y:S01]  /*0910*/  @!UP3 SYNCS.EXCH.64 URZ, [UR15+0x58], UR12 ;  /* 0x0000580c0f3fb5b2 */ /* 0x0002220008000100 */
[----:B------:R1:W0:Y:S01]  /*0920*/  @!UP4 SYNCS.EXCH.64 URZ, [UR15+0x60], UR12 ;  /* 0x0000600c0f3fc5b2 */ /* 0x0002220008000100 */
[----:B------:R1:W0:Y:S01]  /*0930*/  @!UP5 SYNCS.EXCH.64 URZ, [UR15+0x68], UR12 ;  /* 0x0000680c0f3fd5b2 */ /* 0x0002220008000100 */
[----:B------:R-:W-:Y:S01]  /*0940*/  NOP ;  /* 0x0000000000007918 */ /* 0x000fe20000000000 */
[----:B-1----:R-:W-:Y:S05]  /*0950*/  @!P1 BRA `(.L_x_3) ;  /* 0x0000000000089947 */ /* 0x002fea0003800000 */
[----:B0-234-:R-:W-:Y:S01]  /*0960*/  UCGABAR_ARV ;  /* 0x00000000000079c7 */ /* 0x01dfe20008000000 */
[----:B------:R-:W-:Y:S05]  /*0970*/  BRA `(.L_x_4) ;  /* 0x0000000000047947 */ /* 0x000fea0003800000 */
.L_x_3:
[----:B0-234-:R-:W-:Y:S01]  /*0980*/  NOP ;  /* 0x0000000000007918 */ /* 0x01dfe20000000000 */
.L_x_4:
[----:B------:R-:W-:Y:S01]  /*0990*/  ULDC.64 UR4, c[0x0][0x598] ;  /* 0x0001660000047ab9 */ /* 0x000fe20000000a00 */
[----:B------:R-:W-:Y:S01]  /*09a0*/  ULDC.64 UR22, c[0x0][0x208] ;  /* 0x0000820000167ab9 */ /* 0x000fe20000000a00 */
[----:B------:R-:W-:-:S04]  /*09b0*/  ISETP.NE.U32.AND P0, PT, RZ, UR4, PT ;  /* 0x00000004ff007c0c */ /* 0x000fc8000bf05070 */
[----:B------:R-:W-:-:S13]  /*09c0*/  ISETP.NE.AND.EX P0, PT, RZ, UR5, PT, P0 ;  /* 0x00000005ff007c0c */ /* 0x000fda000bf05300 */
[----:B------:R-:W-:Y:S05]  /*09d0*/  @!P0 BRA `(.L_x_5) ;  /* 0x00000000001c8947 */ /* 0x000fea0003800000 */
[----:B------:R-:W0:Y:S02]  /*09e0*/  LDC.64 R2, c[0x0][0x598] ;  /* 0x00016600ff027b82 */ /* 0x000e240000000a00 */
[----:B0-----:R-:W2:Y:S02]  /*09f0*/  LDG.E.64 R2, desc[UR22][R2.64] ;  /* 0x0000001602027981 */ /* 0x001ea4000c1e1b00 */
[----:B--2---:R-:W-:-:S04]  /*0a00*/  ISETP.NE.U32.AND P0, PT, R2, RZ, PT ;  /* 0x000000ff0200720c */ /* 0x004fc80003f05070 */
[----:B------:R-:W-:-:S13]  /*0a10*/  ISETP.NE.AND.EX P0, PT, R3, RZ, PT, P0 ;  /* 0x000000ff0300720c */ /* 0x000fda0003f05300 */
[----:B------:R-:W-:Y:S05]  /*0a20*/  @!P0 BRA `(.L_x_5) ;  /* 0x0000000000088947 */ /* 0x000fea0003800000 */
[----:B------:R0:W5:Y:S01]  /*0a30*/  LD.E R10, desc[UR22][R2.64] ;  /* 0x00000016020a7980 */ /* 0x000162000c101900 */
[----:B------:R-:W-:Y:S05]  /*0a40*/  BRA `(.L_x_6) ;  /* 0x0000000000207947 */ /* 0x000fea0003800000 */
.L_x_5:
[----:B------:R-:W-:Y:S02]  /*0a50*/  ULDC.64 UR4, c[0x0][0x588] ;  /* 0x0001620000047ab9 */ /* 0x000fe40000000a00 */
[----:B------:R-:W-:-:S04]  /*0a60*/  ISETP.NE.U32.AND P0, PT, RZ, UR4, PT ;  /* 0x00000004ff007c0c */ /* 0x000fc8000bf05070 */
[----:B------:R-:W-:-:S13]  /*0a70*/  ISETP.NE.AND.EX P0, PT, RZ, UR5, PT, P0 ;  /* 0x00000005ff007c0c */ /* 0x000fda000bf05300 */
[----:B------:R-:W-:Y:S05]  /*0a80*/  @!P0 BRA `(.L_x_7) ;  /* 0x00000000000c8947 */ /* 0x000fea0003800000 */
[----:B------:R-:W0:Y:S02]  /*0a90*/  LDC.64 R10, c[0x0][0x588] ;  /* 0x00016200ff0a7b82 */ /* 0x000e240000000a00 */
[----:B0-----:R1:W5:Y:S01]  /*0aa0*/  LDG.E R10, desc[UR22][R10.64] ;  /* 0x000000160a0a7981 */ /* 0x001362000c1e1900 */
[----:B------:R-:W-:Y:S05]  /*0ab0*/  BRA `(.L_x_6) ;  /* 0x0000000000047947 */ /* 0x000fea0003800000 */
.L_x_7:
[----:B------:R-:W2:Y:S02]  /*0ac0*/  LDC R10, c[0x0][0x580] ;  /* 0x00016000ff0a7b82 */ /* 0x000ea40000000800 */
.L_x_6:
[----:B------:R-:W-:Y:S02]  /*0ad0*/  ULDC.64 UR4, c[0x0][0x5a0] ;  /* 0x0001680000047ab9 */ /* 0x000fe40000000a00 */
[----:B------:R-:W-:-:S04]  /*0ae0*/  ISETP.NE.U32.AND P0, PT, RZ, UR4, PT ;  /* 0x00000004ff007c0c */ /* 0x000fc8000bf05070 */
[----:B------:R-:W-:-:S13]  /*0af0*/  ISETP.NE.AND.EX P0, PT, RZ, UR5, PT, P0 ;  /* 0x00000005ff007c0c */ /* 0x000fda000bf05300 */
[----:B------:R-:W-:Y:S05]  /*0b00*/  @!P0 BRA `(.L_x_8) ;  /* 0x00000000001c8947 */ /* 0x000fea0003800000 */
[----:B0-----:R-:W0:Y:S02]  /*0b10*/  LDC.64 R2, c[0x0][0x5a0] ;  /* 0x00016800ff027b82 */ /* 0x001e240000000a00 */
[----:B0-----:R-:W3:Y:S02]  /*0b20*/  LDG.E.64 R2, desc[UR22][R2.64] ;  /* 0x0000001602027981 */ /* 0x001ee4000c1e1b00 */
[----:B---3--:R-:W-:-:S04]  /*0b30*/  ISETP.NE.U32.AND P0, PT, R2, RZ, PT ;  /* 0x000000ff0200720c */ /* 0x008fc80003f05070 */
[----:B------:R-:W-:-:S13]  /*0b40*/  ISETP.NE.AND.EX P0, PT, R3, RZ, PT, P0 ;  /* 0x000000ff0300720c */ /* 0x000fda0003f05300 */
[----:B------:R-:W-:Y:S05]  /*0b50*/  @!P0 BRA `(.L_x_8) ;  /* 0x0000000000088947 */ /* 0x000fea0003800000 */
[----:B-1----:R0:W5:Y:S01]  /*0b60*/  LD.E R11, desc[UR22][R2.64] ;  /* 0x00000016020b7980 */ /* 0x002162000c101900 */
[----:B------:R-:W-:Y:S05]  /*0b70*/  BRA `(.L_x_9) ;  /* 0x0000000000207947 */ /* 0x000fea0003800000 */
.L_x_8:
[----:B------:R-:W-:Y:S02]  /*0b80*/  ULDC.64 UR4, c[0x0][0x590] ;  /* 0x0001640000047ab9 */ /* 0x000fe40000000a00 */
[----:B------:R-:W-:-:S04]  /*0b90*/  ISETP.NE.U32.AND P0, PT, RZ, UR4, PT ;  /* 0x00000004ff007c0c */ /* 0x000fc8000bf05070 */
[----:B------:R-:W-:-:S13]  /*0ba0*/  ISETP.NE.AND.EX P0, PT, RZ, UR5, PT, P0 ;  /* 0x00000005ff007c0c */ /* 0x000fda000bf05300 */
[----:B------:R-:W-:Y:S05]  /*0bb0*/  @!P0 BRA `(.L_x_10) ;  /* 0x00000000000c8947 */ /* 0x000fea0003800000 */
[----:B0-----:R-:W1:Y:S02]  /*0bc0*/  LDC.64 R2, c[0x0][0x590] ;  /* 0x00016400ff027b82 */ /* 0x001e640000000a00 */
[----:B-1----:R1:W5:Y:S01]  /*0bd0*/  LDG.E R11, desc[UR22][R2.64] ;  /* 0x00000016020b7981 */ /* 0x002362000c1e1900 */
[----:B------:R-:W-:Y:S05]  /*0be0*/  BRA `(.L_x_9) ;  /* 0x0000000000047947 */ /* 0x000fea0003800000 */
.L_x_10:
[----:B-1----:R-:W3:Y:S02]  /*0bf0*/  LDC R11, c[0x0][0x584] ;  /* 0x00016100ff0b7b82 */ /* 0x002ee40000000800 */
.L_x_9:
[----:B------:R-:W-:Y:S01]  /*0c00*/  ULDC UR4, c[0x0][0x65c] ;  /* 0x0001970000047ab9 */ /* 0x000fe20000000800 */
[----:B01----:R-:W0:Y:S01]  /*0c10*/  LDC.64 R2, c[0x0][0x650] ;  /* 0x00019400ff027b82 */ /* 0x003e220000000a00 */
[----:B------:R-:W-:Y:S01]  /*0c20*/  UISETP.NE.AND UP2, UPT, UR4, 0x1, UPT ;  /* 0x000000010400788c */ /* 0x000fe2000bf45270 */
[----:B------:R-:W-:Y:S01]  /*0c30*/  PRMT R13, RZ, 0x7610, R13 ;  /* 0x00007610ff0d7816 */ /* 0x000fe2000000000d */
[----:B------:R-:W-:Y:S01]  /*0c40*/  UISETP.NE.AND UP0, UPT, UR17, 0x2, UPT ;  /* 0x000000021100788c */ /* 0x000fe2000bf05270 */
[----:B------:R-:W-:-:S08]  /*0c50*/  IMAD.MOV.U32 R4, RZ, RZ, -0x1 ;  /* 0xffffffffff047424 */ /* 0x000fd000078e00ff */
[----:B------:R-:W-:Y:S01]  /*0c60*/  @UP2 ULDC UR14, c[0x0][0x10] ;  /* 0x00000400000e2ab9 */ /* 0x000fe20000000800 */
[----:B------:R-:W-:Y:S01]  /*0c70*/  @UP2 UMOV UR4, UR9 ;  /* 0x0000000900042c82 */ /* 0x000fe20008000000 */
[----:B------:R-:W-:Y:S01]  /*0c80*/  @UP2 UMOV UR5, URZ ;  /* 0x0000003f00052c82 */ /* 0x000fe20008000000 */
[----:B------:R-:W-:Y:S01]  /*0c90*/  @!UP2 ULDC UR16, c[0x0][0xc] ;  /* 0x000003000010aab9 */ /* 0x000fe20000000800 */
[----:B------:R-:W-:Y:S01]  /*0ca0*/  @UP2 UIMAD.WIDE.U32 UR14, UR11, UR14, UR4 ;  /* 0x0000000e0b0e22a5 */ /* 0x000fe2000f8e0004 */
[----:B------:R-:W-:Y:S02]  /*0cb0*/  ULDC UR12, c[0x0][0xc] ;  /* 0x00000300000c7ab9 */ /* 0x000fe40000000800 */
[----:B------:R-:W-:Y:S01]  /*0cc0*/  @UP2 UMOV UR4, URZ ;  /* 0x0000003f00042c82 */ /* 0x000fe20008000000 */
[----:B------:R-:W-:Y:S01]  /*0cd0*/  UMOV UR5, URZ ;  /* 0x0000003f00057c82 */ /* 0x000fe20008000000 */
[----:B------:R-:W-:Y:S01]  /*0ce0*/  @UP2 UIADD3 UR15, UR15, UR4, URZ ;  /* 0x000000040f0f2290 */ /* 0x000fe2000fffe03f */
[----:B------:R-:W-:-:S02]  /*0cf0*/  ULDC UR13, c[0x0][0x10] ;  /* 0x00000400000d7ab9 */ /* 0x000fc40000000800 */
[----:B------:R-:W-:Y:S01]  /*0d00*/  UMOV UR4, UR11 ;  /* 0x0000000b00047c82 */ /* 0x000fe20008000000 */
[----:B------:R-:W-:Y:S02]  /*0d10*/  UIMAD.WIDE.U32 UR12, UR12, UR13, URZ ;  /* 0x0000000d0c0c72a5 */ /* 0x000fe4000f8e003f */
[----:B------:R-:W-:Y:S01]  /*0d20*/  @!UP2 UIMAD.WIDE.U32 UR4, UR9, UR16, UR4 ;  /* 0x000000100904a2a5 */ /* 0x000fe2000f8e0004 */
[----:B------:R-:W-:Y:S02]  /*0d30*/  ULDC UR11, c[0x0][0x14] ;  /* 0x00000500000b7ab9 */ /* 0x000fe40000000800 */
[----:B------:R-:W-:Y:S02]  /*0d40*/  UIMAD.WIDE.U32 UR20, UR12, UR11, URZ ;  /* 0x0000000b0c1472a5 */ /* 0x000fe4000f8e003f */
[----:B------:R-:W-:Y:S02]  /*0d50*/  UIMAD UR13, UR13, UR11, URZ ;  /* 0x0000000b0d0d72a4 */ /* 0x000fe4000f8e023f */
[----:B------:R-:W-:Y:S01]  /*0d60*/  @!UP2 UMOV UR14, UR4 ;  /* 0x00000004000eac82 */ /* 0x000fe20008000000 */
[----:B------:R-:W-:Y:S01]  /*0d70*/  @!UP2 UMOV UR15, UR5 ;  /* 0x00000005000fac82 */ /* 0x000fe20008000000 */
[----:B------:R-:W-:-:S02]  /*0d80*/  UIADD3 UR13, UR21, UR13, URZ ;  /* 0x0000000d150d7290 */ /* 0x000fc4000fffe03f */
[----:B------:R-:W-:-:S04]  /*0d90*/  UIADD3 UR4, UP1, UR14, UR20, URZ ;  /* 0x000000140e047290 */ /* 0x000fc8000ff3e03f */
[----:B------:R-:W-:Y:S02]  /*0da0*/  UIADD3.X UR5, UR15, UR13, URZ, UP1, !UPT ;  /* 0x0000000d0f057290 */ /* 0x000fe40008ffe43f */
[----:B------:R-:W-:Y:S02]  /*0db0*/  USEL UR4, UR4, UR14, !UP0 ;  /* 0x0000000e04047287 */ /* 0x000fe4000c000000 */
[----:B------:R-:W-:-:S04]  /*0dc0*/  USEL UR5, UR5, UR15, !UP0 ;  /* 0x0000000f05057287 */ /* 0x000fc8000c000000 */
[----:B0-----:R-:W-:Y:S01]  /*0dd0*/  ISETP.LE.U32.AND P0, PT, R2, UR4, PT ;  /* 0x0000000402007c0c */ /* 0x001fe2000bf03070 */
[----:B------:R-:W-:Y:S02]  /*0de0*/  IMAD.MOV.U32 R2, RZ, RZ, -0x1 ;  /* 0xffffffffff027424 */ /* 0x000fe400078e00ff */
[----:B------:R-:W-:Y:S02]  /*0df0*/  IMAD.U32 R0, RZ, RZ, UR5 ;  /* 0x00000005ff007e24 */ /* 0x000fe4000f8e00ff */
[----:B------:R-:W-:-:S03]  /*0e00*/  IMAD.U32 R5, RZ, RZ, UR5 ;  /* 0x00000005ff057e24 */ /* 0x000fc6000f8e00ff */
[----:B------:R-:W-:Y:S01]  /*0e10*/  ISETP.GE.U32.AND.EX P0, PT, R0, R3, PT, P0 ;  /* 0x000000030000720c */ /* 0x000fe20003f06100 */
[----:B------:R-:W-:Y:S02]  /*0e20*/  IMAD.U32 R0, RZ, RZ, UR4 ;  /* 0x00000004ff007e24 */ /* 0x000fe4000f8e00ff */
[----:B------:R-:W-:-:S10]  /*0e30*/  IMAD.MOV.U32 R3, RZ, RZ, -0x1 ;  /* 0xffffffffff037424 */ /* 0x000fd400078e00ff */
[----:B------:R-:W-:Y:S05]  /*0e40*/  @P0 BRA `(.L_x_11) ;  /* 0x0000000400480947 */ /* 0x000fea0003800000 */
[----:B------:R-:W-:Y:S01]  /*0e50*/  ULDC.64 UR24, c[0x0][0x628] ;  /* 0x00018a0000187ab9 */ /* 0x000fe20000000a00 */
[C---:B------:R-:W-:Y:S01]  /*0e60*/  R2UR UR27, R0.reuse ;  /* 0x00000000001b72ca */ /* 0x040fe200000e0000 */
[----:B------:R-:W-:Y:S01]  /*0e70*/  ULDC UR26, c[0x0][0x630] ;  /* 0x00018c00001a7ab9 */ /* 0x000fe20000000800 */
[----:B------:R-:W-:Y:S02]  /*0e80*/  ISETP.NE.U32.AND P0, PT, RZ, UR24, PT ;  /* 0x00000018ff007c0c */ /* 0x000fe4000bf05070 */
[----:B------:R-:W-:Y:S02]  /*0e90*/  R2UR UR4, R0 ;  /* 0x00000000000472ca */ /* 0x000fe400000e0000 */
[----:B------:R-:W-:Y:S02]  /*0ea0*/  ISETP.NE.AND.EX P0, PT, RZ, UR25, PT, P0 ;  /* 0x00000019ff007c0c */ /* 0x000fe4000bf05300 */
[----:B------:R-:W-:-:S11]  /*0eb0*/  R2UR UR5, R5 ;  /* 0x00000000050572ca */ /* 0x000fd600000e0000 */
[----:B------:R-:W-:Y:S05]  /*0ec0*/  @!P0 BRA `(.L_x_12) ;  /* 0x0000000000308947 */ /* 0x000fea0003800000 */
[----:B------:R-:W-:Y:S01]  /*0ed0*/  R2UR UR4, R0 ;  /* 0x00000000000472ca */ /* 0x000fe200000e0000 */
[----:B------:R-:W-:Y:S01]  /*0ee0*/  ULDC UR11, c[0x0][0x634] ;  /* 0x00018d00000b7ab9 */ /* 0x000fe20000000800 */
[----:B------:R-:W-:-:S11]  /*0ef0*/  R2UR UR12, R5 ;  /* 0x00000000050c72ca */ /* 0x000fd600000e0000 */
[----:B------:R-:W-:-:S04]  /*0f00*/  UIADD3 UR11, UP1, UR4, UR11, URZ ;  /* 0x0000000b040b7290 */ /* 0x000fc8000ff3e03f */
[----:B------:R-:W-:-:S04]  /*0f10*/  UIADD3.X UR12, URZ, UR12, URZ, UP1, !UPT ;  /* 0x0000000c3f0c7290 */ /* 0x000fc80008ffe43f */
[----:B------:R-:W-:-:S04]  /*0f20*/  UIMAD.WIDE.U32 UR4, UR12, UR24, URZ ;  /* 0x000000180c0472a5 */ /* 0x000fc8000f8e003f */
[----:B------:R-:W-:Y:S02]  /*0f30*/  UIMAD.WIDE.U32 UR14, UP1, UR11, UR25, UR4 ;  /* 0x000000190b0e72a5 */ /* 0x000fe4000f820004 */
[----:B------:R-:W-:Y:S02]  /*0f40*/  UIMAD.WIDE.U32 UR4, UR11, UR24, URZ ;  /* 0x000000180b0472a5 */ /* 0x000fe4000f8e003f */
[----:B------:R-:W-:Y:S02]  /*0f50*/  UIADD3.X UR17, URZ, URZ, URZ, UP1, !UPT ;  /* 0x0000003f3f117290 */ /* 0x000fe40008ffe43f */
[----:B------:R-:W-:Y:S01]  /*0f60*/  UIADD3 URZ, UP1, UR5, UR14, URZ ;  /* 0x0000000e053f7290 */ /* 0x000fe2000ff3e03f */
[----:B------:R-:W-:-:S03]  /*0f70*/  UMOV UR16, UR15 ;  /* 0x0000000f00107c82 */ /* 0x000fc60008000000 */
[----:B------:R-:W-:-:S12]  /*0f80*/  UIMAD.WIDE.U32.X UR4, UR12, UR25, UR16, UP1 ;  /* 0x000000190c0472a5 */ /* 0x000fd800088e0410 */
.L_x_12:
[----:B------:R-:W-:Y:S01]  /*0f90*/  USHF.R.U64 UR4, UR4, UR26, UR5 ;  /* 0x0000001a04047299 */ /* 0x000fe20008001205 */
[----:B------:R-:W-:Y:S01]  /*0fa0*/  R2UR UR15, R5 ;  /* 0x00000000050f72ca */ /* 0x000fe200000e0000 */
[----:B------:R-:W-:Y:S02]  /*0fb0*/  USHF.R.U32.HI UR5, URZ, UR26, UR5 ;  /* 0x0000001a3f057299 */ /* 0x000fe40008011605 */
[----:B------:R-:W-:Y:S01]  /*0fc0*/  UIADD3 UR12, UP1, URZ, -UR4, URZ ;  /* 0x800000043f0c7290 */ /* 0x000fe2000ff3e03f */
[----:B------:R-:W-:Y:S01]  /*0fd0*/  ULDC.64 UR16, c[0x0][0x620] ;  /* 0x0001880000107ab9 */ /* 0x000fe20000000a00 */
[----:B------:R-:W-:Y:S02]  /*0fe0*/  UMOV UR14, UR27 ;  /* 0x0000001b000e7c82 */ /* 0x000fe40008000000 */
[----:B------:R-:W-:Y:S01]  /*0ff0*/  UIADD3.X UR5, URZ, ~UR5, URZ, UP1, !UPT ;  /* 0x800000053f057290 */ /* 0x000fe20008ffe43f */
[----:B------:R-:W-:Y:S01]  /*1000*/  ULDC UR11, c[0x0][0x618] ;  /* 0x00018600000b7ab9 */ /* 0x000fe20000000800 */
[----:B------:R-:W-:-:S02]  /*1010*/  @UP2 UIMAD UR8, UR19, UR10, UR9 ;  /* 0x0000000a130822a4 */ /* 0x000fc4000f8e0209 */
[----:B------:R-:W-:Y:S02]  /*1020*/  UIMAD UR5, UR5, UR16, URZ ;  /* 0x00000010050572a4 */ /* 0x000fe4000f8e023f */
[----:B------:R-:W-:Y:S02]  /*1030*/  UIMAD.WIDE.U32 UR14, UR12, UR16, UR14 ;  /* 0x000000100c0e72a5 */ /* 0x000fe4000f8e000e */
[----:B------:R-:W-:Y:S01]  /*1040*/  UIMAD UR12, UR12, UR17, UR5 ;  /* 0x000000110c0c72a4 */ /* 0x000fe2000f8e0205 */
[----:B------:R-:W-:Y:S01]  /*1050*/  ULDC UR16, c[0x0][0x608] ;  /* 0x0001820000107ab9 */ /* 0x000fe20000000800 */
[----:B------:R-:W-:Y:S02]  /*1060*/  ULDC UR28, c[0x0][0x658] ;  /* 0x00019600001c7ab9 */ /* 0x000fe40000000800 */
[----:B------:R-:W-:Y:S01]  /*1070*/  UIADD3 UR12, UR15, UR12, URZ ;  /* 0x0000000c0f0c7290 */ /* 0x000fe2000fffe03f */
[----:B------:R-:W-:Y:S01]  /*1080*/  UMOV UR9, 0xffffffff ;  /* 0xffffffff00097882 */ /* 0x000fe20000000000 */
[----:B------:R-:W-:-:S02]  /*1090*/  ULDC UR5, c[0x0][0x600] ;  /* 0x0001800000057ab9 */ /* 0x000fc40000000800 */
[----:B------:R-:W-:Y:S02]  /*10a0*/  USHF.R.U64 UR27, UR14, UR11, UR12 ;  /* 0x0000000b0e1b7299 */ /* 0x000fe4000800120c */
[----:B------:R-:W-:Y:S02]  /*10b0*/  USHF.R.U32.HI UR12, URZ, UR11, UR12 ;  /* 0x0000000b3f0c7299 */ /* 0x000fe4000801160c */
[----:B------:R-:W-:Y:S01]  /*10c0*/  USHF.L.U32 UR9, UR9, UR28, URZ ;  /* 0x0000001c09097299 */ /* 0x000fe2000800063f */
[----:B------:R-:W-:Y:S01]  /*10d0*/  ULDC.64 UR10, c[0x0][0x640] ;  /* 0x00019000000a7ab9 */ /* 0x000fe20000000a00 */
[----:B------:R-:W-:Y:S01]  /*10e0*/  USHF.R.U64 UR32, UR27, UR16, UR12 ;  /* 0x000000101b207299 */ /* 0x000fe2000800120c */
[----:B------:R-:W-:Y:S01]  /*10f0*/  ISETP.NE.U32.AND P0, PT, RZ, UR10, PT ;  /* 0x0000000aff007c0c */ /* 0x000fe2000bf05070 */
[----:B------:R-:W-:Y:S02]  /*1100*/  USHF.R.U32.HI UR12, URZ, UR16, UR12 ;  /* 0x000000103f0c7299 */ /* 0x000fe4000801160c */
[----:B------:R-:W-:Y:S01]  /*1110*/  UIADD3 UR26, UR5, -0x1, URZ ;  /* 0xffffffff051a7890 */ /* 0x000fe2000fffe03f */
[----:B------:R-:W-:Y:S01]  /*1120*/  ISETP.NE.AND.EX P0, PT, RZ, UR11, PT, P0 ;  /* 0x0000000bff007c0c */ /* 0x000fe2000bf05300 */
[----:B------:R-:W-:-:S02]  /*1130*/  USHF.R.U64 UR33, UR32, UR28, UR12 ;  /* 0x0000001c20217299 */ /* 0x000fc4000800120c */
[----:B------:R-:W-:Y:S02]  /*1140*/  USHF.R.U32.HI UR14, URZ, UR28, UR12 ;  /* 0x0000001c3f0e7299 */ /* 0x000fe4000801160c */
[----:B------:R-:W-:Y:S01]  /*1150*/  ULOP3.LUT UR12, URZ, UR9, URZ, 0x33, !UPT ;  /* 0x000000093f0c7292 */ /* 0x000fe2000f8e333f */
[----:B------:R-:W-:Y:S01]  /*1160*/  ULDC UR29, c[0x0][0x648] ;  /* 0x00019200001d7ab9 */ /* 0x000fe20000000800 */
[----:B------:R-:W-:Y:S01]  /*1170*/  ULDC UR30, c[0x0][0x638] ;  /* 0x00018e00001e7ab9 */ /* 0x000fe20000000800 */
[----:B------:R-:W-:Y:S01]  /*1180*/  UMOV UR31, 0x1 ;  /* 0x00000001001f7882 */ /* 0x000fe20000000000 */
[----:B------:R-:W-:-:S04]  /*1190*/  UMOV UR9, UR33 ;  /* 0x0000002100097c82 */ /* 0x000fc80008000000 */
[----:B------:R-:W-:Y:S05]  /*11a0*/  @!P0 BRA `(.L_x_13) ;  /* 0x0000000000308947 */ /* 0x000fea0003800000 */
[----:B------:R-:W-:Y:S02]  /*11b0*/  ULDC UR9, c[0x0][0x64c] ;  /* 0x0001930000097ab9 */ /* 0x000fe40000000800 */
        /* <DEDUP_REMOVED lines=8> */
[----:B------:R-:W-:-:S07]  /*1240*/  UIMAD.WIDE.U32.X UR10, UR19, UR11, UR24, UP1 ;  /* 0x0000000b130a72a5 */ /* 0x000fce00088e0418 */
[----:B------:R-:W-:Y:S01]  /*1250*/  UMOV UR9, UR10 ;  /* 0x0000000a00097c82 */ /* 0x000fe20008000000 */
[----:B------:R-:W-:-:S05]  /*1260*/  UMOV UR14, UR11 ;  /* 0x0000000b000e7c82 */ /* 0x000fca0008000000 */
.L_x_13:
[----:B------:R-:W-:Y:S01]  /*1270*/  USHF.R.U64 UR10, UR9, UR29, UR14 ;  /* 0x0000001d090a7299 */ /* 0x000fe2000800120e */
[----:B------:R-:W-:Y:S01]  /*1280*/  IMAD.MOV.U32 R13, RZ, RZ, 0x1 ;  /* 0x00000001ff0d7424 */ /* 0x000fe200078e00ff */
[----:B------:R-:W-:Y:S01]  /*1290*/  USHF.L.U32 UR9, UR31, UR28, URZ ;  /* 0x0000001c1f097299 */ /* 0x000fe2000800063f */
[----:B------:R-:W-:Y:S01]  /*12a0*/  IMAD.U32 R4, RZ, RZ, UR4 ;  /* 0x00000004ff047e24 */ /* 0x000fe2000f8e00ff */
[----:B------:R-:W-:Y:S02]  /*12b0*/  ULOP3.LUT UR12, UR32, UR12, URZ, 0xc0, !UPT ;  /* 0x0000000c200c7292 */ /* 0x000fe4000f8ec03f */
[----:B------:R-:W-:Y:S02]  /*12c0*/  UIADD3 UR11, -UR10, URZ, URZ ;  /* 0x0000003f0a0b7290 */ /* 0x000fe4000fffe13f */
[----:B------:R-:W-:Y:S02]  /*12d0*/  UIMAD UR12, UR9, UR10, UR12 ;  /* 0x0000000a090c72a4 */ /* 0x000fe4000f8e020c */
[----:B------:R-:W-:-:S02]  /*12e0*/  ULOP3.LUT UR26, UR27, UR26, URZ, 0xc0, !UPT ;  /* 0x0000001a1b1a7292 */ /* 0x000fc4000f8ec03f */
[----:B------:R-:W-:Y:S01]  /*12f0*/  UIMAD UR9, UR11, UR30, UR33 ;  /* 0x0000001e0b0972a4 */ /* 0x000fe2000f8e0221 */
[----:B------:R-:W-:Y:S02]  /*1300*/  ULDC UR10, c[0x0][0x610] ;  /* 0x00018400000a7ab9 */ /* 0x000fe40000000800 */
[----:B------:R-:W-:Y:S02]  /*1310*/  UIMAD UR8, UR12, UR10, UR8 ;  /* 0x0000000a0c0872a4 */ /* 0x000fe4000f8e0208 */
[----:B------:R-:W-:-:S04]  /*1320*/  UIMAD UR9, UR9, UR5, UR26 ;  /* 0x00000005090972a4 */ /* 0x000fc8000f8e021a */
[----:B------:R-:W-:Y:S02]  /*1330*/  USEL UR5, UR9, UR8, !UP2 ;  /* 0x0000000809057287 */ /* 0x000fe4000d000000 */
[----:B------:R-:W-:-:S04]  /*1340*/  USEL UR8, UR8, UR9, !UP2 ;  /* 0x0000000908087287 */ /* 0x000fc8000d000000 */
[----:B------:R-:W-:Y:S02]  /*1350*/  IMAD.U32 R3, RZ, RZ, UR5 ;  /* 0x00000005ff037e24 */ /* 0x000fe4000f8e00ff */
[----:B------:R-:W-:-:S07]  /*1360*/  IMAD.U32 R2, RZ, RZ, UR8 ;  /* 0x00000008ff027e24 */ /* 0x000fce000f8e00ff */
.L_x_11:
[----:B------:R-:W-:Y:S05]  /*1370*/  @!P1 BRA `(.L_x_14) ;  /* 0x00000000000c9947 */ /* 0x000fea0003800000 */
[----:B------:R-:W-:Y:S01]  /*1380*/  UCGABAR_WAIT ;  /* 0x0000000000007dc7 */ /* 0x000fe20008000000 */
[----:B------:R-:W-:Y:S01]  /*1390*/  CCTL.IVALL ;  /* 0x00000000ff00798f */ /* 0x000fe20002000000 */
[----:B------:R-:W-:Y:S05]  /*13a0*/  BRA `(.L_x_15) ;  /* 0x0000000000047947 */ /* 0x000fea0003800000 */
.L_x_14:
[----:B------:R-:W-:Y:S06]  /*13b0*/  BAR.SYNC.DEFER_BLOCKING 0x0 ;  /* 0x0000000000007b1d */ /* 0x000fec0000010000 */
.L_x_15:
[----:B------:R-:W-:Y:S02]  /*13c0*/  ULDC UR4, c[0x0][0x28c] ;  /* 0x0000a30000047ab9 */ /* 0x000fe40000000800 */
[----:B------:R-:W-:-:S04]  /*13d0*/  UIADD3 UR4, UR4, 0x1f, URZ ;  /* 0x0000001f04047890 */ /* 0x000fc8000fffe03f */
[----:B------:R-:W-:-:S04]  /*13e0*/  USHF.R.S32.HI UR5, URZ, 0x1f, UR4 ;  /* 0x0000001f3f057899 */ /* 0x000fc80008011404 */
[----:B------:R-:W-:-:S04]  /*13f0*/  ULEA.HI UR5, UR5, UR4, URZ, 0x5 ;  /* 0x0000000405057291 */ /* 0x000fc8000f8f283f */
[----:B------:R-:W-:Y:S01]  /*1400*/  USHF.R.S32.HI UR14, URZ, 0x5, UR5 ;  /* 0x000000053f0e7899 */ /* 0x000fe20008011405 */
[----:B------:R-:W-:Y:S11]  /*1410*/  @!P2 BRA `(.L_x_16) ;  /* 0x00000044001ca947 */ /* 0x000ff60003800000 */
[----:B------:R-:W-:-:S06]  /*1420*/  UISETP.GT.U32.AND UP1, UPT, UR18, 0x1, UPT ;  /* 0x000000011200788c */ /* 0x000fcc000bf24070 */
[----:B------:R-:W-:-:S13]  /*1430*/  PLOP3.LUT P0, PT, PT, PT, UP1, 0x80, 0x0 ;  /* 0x000000000000781c */ /* 0x000fda0003f0f018 */
[----:B------:R-:W-:Y:S05]  /*1440*/  @P0 EXIT ;  /* 0x000000000000094d */ /* 0x000fea0003800000 */
.L_x_17:
[----:B------:R-:W-:-:S08]  /*1450*/  NOP ;  /* 0x0000000000007918 */ /* 0x000fd00000000000 */
[----:B------:R-:W0:Y:S02]  /*1460*/  USETMAXREG.TRY_ALLOC.CTAPOOL UP1, 0xe8 ;  /* 0x000000e8000079c8 */ /* 0x000e240008020600 */
[----:B0-----:R-:W-:-:S13]  /*1470*/  PLOP3.LUT P0, PT, PT, PT, UP1, 0x80, 0x0 ;  /* 0x000000000000781c */ /* 0x001fda0003f0f018 */
[----:B------:R-:W-:Y:S05]  /*1480*/  @!P0 BRA `(.L_x_17) ;  /* 0xfffffffc00f08947 */ /* 0x000fea000383ffff */
[----:B------:R-:W-:-:S13]  /*1490*/  LOP3.LUT P0, RZ, R13, 0xff, RZ, 0xc0, !PT ;  /* 0x000000ff0dff7812 */ /* 0x000fda000780c0ff */
[----:B------:R-:W-:Y:S05]  /*14a0*/  @!P0 EXIT ;  /* 0x000000000000894d */ /* 0x000fea0003800000 */
[----:B------:R-:W0:Y:S01]  /*14b0*/  S2UR UR5, SR_CgaCtaId ;  /* 0x00000000000579c3 */ /* 0x000e220000008800 */
[CC--:B------:R-:W-:Y:S01]  /*14c0*/  LEA.HI R6, R12.reuse, R7.reuse, RZ, 0x2 ;  /* 0x000000070c067211 */ /* 0x0c0fe200078f10ff */
[----:B------:R-:W-:Y:S01]  /*14d0*/  USHF.R.U32.HI UR4, URZ, 0x2, UR14 ;  /* 0x000000023f047899 */ /* 0x000fe2000801160e */
[----:B------:R-:W-:Y:S01]  /*14e0*/  LEA.HI R14, R12, R7, RZ, 0x5 ;  /* 0x000000070c0e7211 */ /* 0x000fe200078f28ff */
[----:B------:R-:W-:Y:S01]  /*14f0*/  UMOV UR12, 0x400 ;  /* 0x00000400000c7882 */ /* 0x000fe20000000000 */
[--C-:B------:R-:W-:Y:S01]  /*1500*/  SHF.R.S32.HI R13, RZ, 0x2, R6.reuse ;  /* 0x00000002ff0d7819 */ /* 0x100fe20000011406 */
[----:B------:R-:W-:Y:S01]  /*1510*/  ULOP3.LUT UR15, UR14, 0x3, URZ, 0xc0, !UPT ;  /* 0x000000030e0f7892 */ /* 0x000fe2000f8ec03f */
[----:B------:R-:W-:Y:S01]  /*1520*/  SHF.R.S32.HI R12, RZ, 0x1f, R6 ;  /* 0x0000001fff0c7819 */ /* 0x000fe20000011406 */
[----:B------:R-:W-:Y:S01]  /*1530*/  ULOP3.LUT UR4, UR4, 0x1, URZ, 0xc0, !UPT ;  /* 0x0000000104047892 */ /* 0x000fe2000f8ec03f */
[----:B------:R-:W-:Y:S01]  /*1540*/  LOP3.LUT R16, R6, 0xfffffffc, RZ, 0xc0, !PT ;  /* 0xfffffffc06107812 */ /* 0x000fe200078ec0ff */
[----:B------:R-:W-:Y:S01]  /*1550*/  USEL UR15, UR15, URZ, !UP0 ;  /* 0x0000003f0f0f7287 */ /* 0x000fe2000c000000 */
[----:B------:R-:W-:Y:S01]  /*1560*/  LEA.HI R12, R12, R13, RZ, 0x3 ;  /* 0x0000000d0c0c7211 */ /* 0x000fe200078f18ff */
[----:B------:R-:W-:-:S02]  /*1570*/  UISETP.EQ.U32.AND UP0, UPT, UR4, 0x1, !UP0 ;  /* 0x000000010400788c */ /* 0x000fc4000c702070 */
[----:B------:R-:W-:Y:S01]  /*1580*/  IMAD.IADD R16, R7, 0x1, -R16 ;  /* 0x0000000107107824 */ /* 0x000fe200078e0a10 */
[----:B------:R-:W-:Y:S01]  /*1590*/  LOP3.LUT R6, R12, 0xfffffff8, RZ, 0xc0, !PT ;  /* 0xfffffff80c067812 */ /* 0x000fe200078ec0ff */
[----:B------:R-:W-:Y:S01]  /*15a0*/  VIADD R12, R17, 0xffffffff ;  /* 0xffffffff110c7836 */ /* 0x000fe20000000000 */
[----:B------:R-:W-:Y:S01]  /*15b0*/  UISETP.LT.AND UP1, UPT, UR14, 0x1, UPT ;  /* 0x000000010e00788c */ /* 0x000fe2000bf21270 */
[----:B------:R-:W-:Y:S02]  /*15c0*/  ULDC UR6, c[0x0][0x284] ;  /* 0x0000a10000067ab9 */ /* 0x000fe40000000800 */
[----:B------:R-:W-:Y:S01]  /*15d0*/  IMAD.IADD R6, R13, 0x1, -R6 ;  /* 0x000000010d067824 */ /* 0x000fe200078e0a06 */
[C---:B------:R-:W-:Y:S01]  /*15e0*/  ISETP.NE.AND P0, PT, R12.reuse, RZ, PT ;  /* 0x000000ff0c00720c */ /* 0x040fe20003f05270 */
[----:B------:R-:W-:Y:S01]  /*15f0*/  IMAD.SHL.U32 R12, R12, 0x8, RZ ;  /* 0x000000080c0c7824 */ /* 0x000fe200078e00ff */
[----:B------:R-:W-:Y:S01]  /*1600*/  SHF.R.S32.HI R13, RZ, 0x5, R14 ;  /* 0x00000005ff0d7819 */ /* 0x000fe2000001140e */
[----:B0-----:R-:W-:Y:S01]  /*1610*/  ULEA UR12, UR5, UR12, 0x18 ;  /* 0x0000000c050c7291 */ /* 0x001fe2000f8ec03f */
[--C-:B------:R-:W-:Y:S01]  /*1620*/  SHF.R.S32.HI R7, RZ, 0x1f, R6.reuse ;  /* 0x0000001fff077819 */ /* 0x100fe20000011406 */
[----:B------:R-:W-:Y:S01]  /*1630*/  USEL UR16, UR14, 0x1, UP1 ;  /* 0x000000010e107887 */ /* 0x000fe20008800000 */
[----:B------:R-:W-:Y:S01]  /*1640*/  LOP3.LUT R12, R12, 0x8, RZ, 0xc0, !PT ;  /* 0x000000080c0c7812 */ /* 0x000fe200078ec0ff */
[----:B------:R-:W-:Y:S01]  /*1650*/  UIADD3 UR4, UR12, 0x180, URZ ;  /* 0x000001800c047890 */ /* 0x000fe2000fffe03f */
[C-C-:B------:R-:W-:Y:S01]  /*1660*/  IMAD R19, R13.reuse, -0x10, -R6.reuse ;  /* 0xfffffff00d137824 */ /* 0x140fe200078e0a06 */
[----:B------:R-:W-:Y:S01]  /*1670*/  UIADD3 UR5, UR12, 0x2180, URZ ;  /* 0x000021800c057890 */ /* 0x000fe2000fffe03f */
[----:B------:R-:W-:Y:S01]  /*1680*/  IMAD.WIDE R6, R13, 0x10, R6 ;  /* 0x000000100d067825 */ /* 0x000fe200078e0206 */
[----:B------:R-:W-:Y:S01]  /*1690*/  UIADD3 UR33, UR12, 0x50, URZ ;  /* 0x000000500c217890 */ /* 0x000fe2000fffe03f */
[----:B------:R-:W-:Y:S01]  /*16a0*/  SEL R86, RZ, 0x1, P0 ;  /* 0x00000001ff567807 */ /* 0x000fe20000000000 */
[----:B------:R-:W-:Y:S01]  /*16b0*/  USHF.R.U32.HI UR4, URZ, 0x4, UR4 ;  /* 0x000000043f047899 */ /* 0x000fe20008011604 */
[C---:B------:R-:W-:Y:S01]  /*16c0*/  LOP3.LUT R87, R12.reuse, 0x8, RZ, 0x3c, !PT ;  /* 0x000000080c577812 */ /* 0x040fe200078e3cff */
[----:B------:R-:W-:Y:S01]  /*16d0*/  USHF.R.U32.HI UR5, URZ, 0x4, UR5 ;  /* 0x000000043f057899 */ /* 0x000fe20008011605 */
[----:B------:R-:W-:Y:S01]  /*16e0*/  LOP3.LUT R18, R12, 0x18, RZ, 0x3c, !PT ;  /* 0x000000180c127812 */ /* 0x000fe200078e3cff */
[----:B------:R-:W-:Y:S01]  /*16f0*/  ULOP3.LUT UR4, UR4, 0x3fff, URZ, 0xc0, !UPT ;  /* 0x00003fff04047892 */ /* 0x000fe2000f8ec03f */
[----:B------:R-:W-:Y:S01]  /*1700*/  LEA R17, R17, UR33, 0x3 ;  /* 0x0000002111117c11 */ /* 0x000fe2000f8e18ff */
[----:B------:R-:W-:Y:S01]  /*1710*/  ULOP3.LUT UR5, UR5, 0x3fff, URZ, 0xc0, !UPT ;  /* 0x00003fff05057892 */ /* 0x000fe2000f8ec03f */
[----:B------:R-:W-:Y:S01]  /*1720*/  VIADD R19, R19, UR6 ;  /* 0x0000000613137c36 */ /* 0x000fe20008000000 */
[----:B------:R-:W-:-:S02]  /*1730*/  ULOP3.LUT UR31, UR7, 0x1, URZ, 0xfc, !UPT ;  /* 0x00000001071f7892 */ /* 0x000fc4000f8efc3f */
[----:B------:R-:W-:Y:S02]  /*1740*/  USHF.L.U32 UR32, UR14, 0x1, URZ ;  /* 0x000000010e207899 */ /* 0x000fe4000800063f */
[----:B------:R-:W-:Y:S02]  /*1750*/  UIADD3 UR16, -UR16, UR14, URZ ;  /* 0x0000000e10107290 */ /* 0x000fe4000fffe13f */
[----:B------:R-:W-:Y:S02]  /*1760*/  USEL UR17, URZ, 0x1, !UP0 ;  /* 0x000000013f117887 */ /* 0x000fe4000c000000 */
[----:B------:R-:W-:Y:S02]  /*1770*/  ULOP3.LUT UR18, UR4, 0x10000, URZ, 0xfc, !UPT ;  /* 0x0001000004127892 */ /* 0x000fe4000f8efc3f */
[----:B------:R-:W-:-:S12]  /*1780*/  ULOP3.LUT UR19, UR5, 0x10000, URZ, 0xfc, !UPT ;  /* 0x0001000005137892 */ /* 0x000fd8000f8efc3f */
.L_x_108:
[----:B------:R-:W-:Y:S01]  /*1790*/  SHF.L.U32 R12, R86, 0x1f, RZ ;  /* 0x0000001f560c7819 */ /* 0x000fe200000006ff */
[----:B------:R-:W0:Y:S01]  /*17a0*/  LDC R13, c[0x0][0x28c] ;  /* 0x0000a300ff0d7b82 */ /* 0x000e220000000800 */
[----:B------:R-:W-:Y:S01]  /*17b0*/  UMOV UR4, URZ ;  /* 0x0000003f00047c82 */ /* 0x000fe20008000000 */
[----:B------:R-:W-:Y:S01]  /*17c0*/  UMOV UR24, UR15 ;  /* 0x0000000f00187c82 */ /* 0x000fe20008000000 */
[----:B-1----:R-:W1:Y:S01]  /*17d0*/  SYNCS.PHASECHK.TRANS64.TRYWAIT P0, [R17+URZ+-0x8], R12 ;  /* 0xfffff80c110075a7 */ /* 0x002e62000800017f */
[----:B0-----:R-:W-:Y:S01]  /*17e0*/  ISETP.GE.AND P1, PT, R13, 0x1, PT ;  /* 0x000000010d00780c */ /* 0x001fe20003f26270 */
[----:B-1-3--:R-:W-:-:S12]  /*17f0*/  @!P0 BRA `(.L_x_18) ;  /* 0x0000005000308947 */ /* 0x00afd80003800000 */
.L_x_130:
[----:B------:R-:W-:Y:S01]  /*1800*/  UMOV UR5, URZ ;  /* 0x0000003f00057c82 */ /* 0x000fe20008000000 */
[----:B------:R-:W-:Y:S01]  /*1810*/  UMOV UR6, URZ ;  /* 0x0000003f00067c82 */ /* 0x000fe20008000000 */
[----:B------:R-:W-:Y:S02]  /*1820*/  CS2R R20, SRZ ;  /* 0x0000000000147805 */ /* 0x000fe4000001ff00 */
[----:B------:R-:W-:Y:S02]  /*1830*/  CS2R R56, SRZ ;  /* 0x0000000000387805 */ /* 0x000fe4000001ff00 */
[----:B------:R-:W-:Y:S02]  /*1840*/  CS2R R58, SRZ ;  /* 0x00000000003a7805 */ /* 0x000fe4000001ff00 */
[----:B------:R-:W-:Y:S02]  /*1850*/  CS2R R60, SRZ ;  /* 0x00000000003c7805 */ /* 0x000fe4000001ff00 */
[----:B------:R-:W-:-:S02]  /*1860*/  CS2R R62, SRZ ;  /* 0x00000000003e7805 */ /* 0x000fc4000001ff00 */
[----:B------:R-:W-:Y:S02]  /*1870*/  CS2R R64, SRZ ;  /* 0x0000000000407805 */ /* 0x000fe4000001ff00 */
        /* <DEDUP_REMOVED lines=9> */
[----:B------:R-:W-:Y:S01]  /*1910*/  CS2R R84, SRZ ;  /* 0x0000000000547805 */ /* 0x000fe2000001ff00 */
[----:B------:R-:W-:Y:S01]  /*1920*/  IMAD.U32 R22, RZ, RZ, UR17 ;  /* 0x00000011ff167e24 */ /* 0x000fe2000f8e00ff */
        /* <DEDUP_REMOVED lines=15> */
[----:B------:R-:W-:Y:S01]  /*1a20*/  CS2R R54, SRZ ;  /* 0x0000000000367805 */ /* 0x000fe2000001ff00 */
[----:B------:R-:W-:Y:S06]  /*1a30*/  @!P1 BRA `(.L_x_19) ;  /* 0x0000000400489947 */ /* 0x000fec0003800000 */
[----:B------:R-:W-:-:S06]  /*1a40*/  UISETP.NE.AND UP0, UPT, UR31, 0x3, UPT ;  /* 0x000000031f00788c */ /* 0x000fcc000bf05270 */
[----:B------:R-:W-:-:S13]  /*1a50*/  PLOP3.LUT P1, PT, PT, PT, UP0, 0x80, 0x0 ;  /* 0x000000000000781c */ /* 0x000fda0003f2f008 */
[----:B------:R-:W-:Y:S05]  /*1a60*/  @!P1 BRA `(.L_x_20) ;  /* 0x0000000000049947 */ /* 0x000fea0003800000 */
[----:B------:R-:W-:Y:S01]  /*1a70*/  BPT.TRAP 0x1 ;  /* 0x000000040000795c */ /* 0x000fe20000300000 */
.L_x_20:
[----:B------:R-:W-:Y:S01]  /*1a80*/  ULEA UR4, UR15, UR12, 0x3 ;  /* 0x0000000c0f047291 */ /* 0x000fe2000f8e183f */
[----:B0-----:R-:W-:-:S05]  /*1a90*/  IMAD.U32 R12, RZ, RZ, UR17 ;  /* 0x00000011ff0c7e24 */ /* 0x001fca000f8e00ff */
[----:B------:R-:W-:-:S04]  /*1aa0*/  SHF.L.U32 R12, R12, 0x1f, RZ ;  /* 0x0000001f0c0c7819 */ /* 0x000fc800000006ff */
[----:B------:R0:W1:Y:S01]  /*1ab0*/  SYNCS.PHASECHK.TRANS64.TRYWAIT P0, [UR4], R12 ;  /* 0x0000000cff0075a7 */ /* 0x0000620008000144 */
[----:B------:R-:W-:Y:S05]  /*1ac0*/  @!P1 BRA `(.L_x_21) ;  /* 0x0000000000049947 */ /* 0x000fea0003800000 */
[----:B------:R-:W-:Y:S01]  /*1ad0*/  BPT.TRAP 0x1 ;  /* 0x000000040000795c */ /* 0x000fe20000300000 */
.L_x_21:
[----:B-1----:R-:W-:Y:S05]  /*1ae0*/  @P0 BRA `(.L_x_22) ;  /* 0x0000000000080947 */ /* 0x002fea0003800000 */
[----:B------:R-:W1:Y:S02]  /*1af0*/  SYNCS.PHASECHK.TRANS64.TRYWAIT P0, [UR4], R12 ;  /* 0x0000000cff0075a7 */ /* 0x000e640008000144 */
[----:B-1----:R-:W-:Y:S05]  /*1b00*/  @!P0 BRA `(.L_x_23) ;  /* 0x0000004c00808947 */ /* 0x002fea0003800000 */
.L_x_22:
[----:B------:R-:W-:Y:S01]  /*1b10*/  ULDC UR5, c[0x0][0x50c] ;  /* 0x0001430000057ab9 */ /* 0x000fe20000000800 */
[----:B------:R-:W-:Y:S01]  /*1b20*/  ULEA UR8, UR15, UR18, 0x7 ;  /* 0x000000120f087291 */ /* 0x000fe2000f8e383f */
[----:B------:R-:W-:Y:S01]  /*1b30*/  WARPGROUP.ARRIVE ;  /* 0x00000000000079c5 */ /* 0x000fe20000000000 */
[----:B------:R-:W-:Y:S01]  /*1b40*/  UISETP.NE.AND UP0, UPT, UR5, 0x1, UPT ;  /* 0x000000010500788c */ /* 0x000fe2000bf05270 */
[----:B------:R-:W-:Y:S01]  /*1b50*/  CS2R R20, SRZ ;  /* 0x0000000000147805 */ /* 0x000fe2000001ff00 */
[----:B------:R-:W-:Y:S01]  /*1b60*/  ULEA UR10, UR15, UR19, 0x7 ;  /* 0x000000130f0a7291 */ /* 0x000fe2000f8e383f */
[----:B------:R-:W-:Y:S01]  /*1b70*/  CS2R R56, SRZ ;  /* 0x0000000000387805 */ /* 0x000fe2000001ff00 */
[----:B------:R-:W-:Y:S01]  /*1b80*/  USEL UR5, URZ, 0x1, UP0 ;  /* 0x000000013f057887 */ /* 0x000fe20008000000 */
[----:B------:R-:W-:Y:S01]  /*1b90*/  CS2R R58, SRZ ;  /* 0x00000000003a7805 */ /* 0x000fe2000001ff00 */
[----:B------:R-:W-:Y:S01]  /*1ba0*/  UMOV UR9, 0xc0000010 ;  /* 0xc000001000097882 */ /* 0x000fe20000000000 */
[----:B------:R-:W-:Y:S01]  /*1bb0*/  UMOV UR11, 0xc0000010 ;  /* 0xc0000010000b7882 */ /* 0x000fe20000000000 */
[----:B------:R-:W-:Y:S01]  /*1bc0*/  UMOV UR4, 0x1 ;  /* 0x0000000100047882 */ /* 0x000fe20000000000 */
[----:B------:R-:W-:-:S02]  /*1bd0*/  CS2R R60, SRZ ;  /* 0x00000000003c7805 */ /* 0x000fc4000001ff00 */
[----:B------:R-:W-:Y:S01]  /*1be0*/  ISETP.NE.AND P0, PT, RZ, UR5, PT ;  /* 0x00000005ff007c0c */ /* 0x000fe2000bf05270 */
[----:B------:R-:W-:Y:S01]  /*1bf0*/  QGMMA.64x64x32.F32.E4M3.E4M3 R24, gdesc[UR8], RZ, !UPT, gsb0 ;  /* 0x00e00000081879f3 */ /* 0x000fe2000c0008ff */
        /* <DEDUP_REMOVED lines=11> */
[----:B------:R-:W-:Y:S01]  /*1cb0*/  CS2R R84, SRZ ;  /* 0x0000000000547805 */ /* 0x000fe2000001ff00 */
[----:B------:R-:W-:Y:S06]  /*1cc0*/  @!P0 BRA `(.L_x_24) ;  /* 0x0000000000888947 */ /* 0x000fec0003800000 */
[----:B------:R-:W-:Y:S02]  /*1cd0*/  WARPGROUP.DEPBAR.LE gsb0, 0x0 ;  /* 0x00008000000079c5 */ /* 0x000fe40000010000 */
[----:B------:R-:W-:-:S01]  /*1ce0*/  FADD R85, RZ, R24 ;  /* 0x00000018ff557221 */ /* 0x000fc20000000000 */
[----:B------:R-:W-:Y:S01]  /*1cf0*/  FADD R84, RZ, R25 ;  /* 0x00000019ff547221 */ /* 0x000fe20000000000 */
        /* <DEDUP_REMOVED lines=30> */
[----:B------:R-:W-:-:S06]  /*1ee0*/  UMOV UR4, URZ ;  /* 0x0000003f00047c82 */ /* 0x000fcc0008000000 */
.L_x_24:
[----:B------:R-:W-:-:S04]  /*1ef0*/  UIADD3 UR24, UR15, 0x1, URZ ;  /* 0x000000010f187890 */ /* 0x000fc8000fffe03f */
[----:B------:R-:W-:-:S04]  /*1f00*/  UISETP.NE.AND UP0, UPT, UR24, 0x4, UPT ;  /* 0x000000041800788c */ /* 0x000fc8000bf05270 */
[----:B------:R-:W-:Y:S02]  /*1f10*/  USEL UR6, URZ, 0x1, UP0 ;  /* 0x000000013f067887 */ /* 0x000fe40008000000 */
[----:B------:R-:W-:Y:S02]  /*1f20*/  USEL UR24, UR24, URZ, UP0 ;  /* 0x0000003f18187287 */ /* 0x000fe40008000000 */
[----:B------:R-:W-:-:S06]  /*1f30*/  ULOP3.LUT UR6, UR17, UR6, URZ, 0x3c, !UPT ;  /* 0x0000000611067292 */ /* 0x000fcc000f8e3c3f */
[----:B------:R-:W-:Y:S01]  /*1f40*/  IMAD.U32 R22, RZ, RZ, UR6 ;  /* 0x00000006ff167e24 */ /* 0x000fe2000f8e00ff */
[----:B------:R-:W-:-:S06]  /*1f50*/  UMOV UR6, 0x1 ;  /* 0x0000000100067882 */ /* 0x000fcc0000000000 */
.L_x_19:
[----:B------:R-:W-:-:S06]  /*1f60*/  UISETP.GE.AND UP0, UPT, UR16, 0x1, UPT ;  /* 0x000000011000788c */ /* 0x000fcc000bf06270 */
[----:B------:R-:W-:-:S13]  /*1f70*/  PLOP3.LUT P0, PT, PT, PT, UP0, 0x80, 0x0 ;  /* 0x000000000000781c */ /* 0x000fda0003f0f008 */
[----:B------:R-:W-:Y:S05]  /*1f80*/  @!P0 BRA `(.L_x_25) ;  /* 0x00000004005c8947 */ /* 0x000fea0003800000 */
[----:B01----:R-:W-:Y:S01]  /*1f90*/  IMAD.U32 R12, RZ, RZ, UR16 ;  /* 0x00000010ff0c7e24 */ /* 0x003fe2000f8e00ff */
[----:B------:R-:W-:Y:S01]  /*1fa0*/  ULDC UR25, c[0x0][0x50c] ;  /* 0x0001430000197ab9 */ /* 0x000fe20000000800 */
[----:B------:R-:W-:-:S07]  /*1fb0*/  IMAD.U32 R13, RZ, RZ, UR15 ;  /* 0x0000000fff0d7e24 */ /* 0x000fce000f8e00ff */
.L_x_33:
[----:B------:R-:W-:-:S06]  /*1fc0*/  UISETP.NE.AND UP0, UPT, UR31, 0x3, UPT ;  /* 0x000000031f00788c */ /* 0x000fcc000bf05270 */
[----:B------:R-:W-:-:S13]  /*1fd0*/  PLOP3.LUT P1, PT, PT, PT, UP0, 0x80, 0x0 ;  /* 0x000000000000781c */ /* 0x000fda0003f2f008 */
[----:B------:R-:W-:Y:S05]  /*1fe0*/  @!P1 BRA `(.L_x_26) ;  /* 0x0000000000049947 */ /* 0x000fea0003800000 */
[----:B------:R-:W-:Y:S01]  /*1ff0*/  BPT.TRAP 0x1 ;  /* 0x000000040000795c */ /* 0x000fe20000300000 */
.L_x_26:
[----:B------:R-:W-:Y:S01]  /*2000*/  ULEA UR8, UR24, UR12, 0x3 ;  /* 0x0000000c18087291 */ /* 0x000fe2000f8e183f */
[----:B------:R-:W-:-:S08]  /*2010*/  SHF.L.U32 R14, R22, 0x1f, RZ ;  /* 0x0000001f160e7819 */ /* 0x000fd000000006ff */
[----:B------:R0:W1:Y:S01]  /*2020*/  SYNCS.PHASECHK.TRANS64.TRYWAIT P0, [UR8], R14 ;  /* 0x0000000eff0075a7 */ /* 0x0000620008000148 */
[----:B------:R-:W-:Y:S05]  /*2030*/  @!P1 BRA `(.L_x_27) ;  /* 0x0000000000049947 */ /* 0x000fea0003800000 */
[----:B------:R-:W-:Y:S01]  /*2040*/  BPT.TRAP 0x1 ;  /* 0x000000040000795c */ /* 0x000fe20000300000 */
.L_x_27:
[----:B-1----:R-:W-:Y:S05]  /*2050*/  @P0 BRA `(.L_x_28) ;  /* 0x0000000000080947 */ /* 0x002fea0003800000 */
[----:B------:R-:W1:Y:S02]  /*2060*/  SYNCS.PHASECHK.TRANS64.TRYWAIT P0, [UR8], R14 ;  /* 0x0000000eff0075a7 */ /* 0x000e640008000148 */
[----:B-1----:R-:W-:Y:S05]  /*2070*/  @!P0 BRA `(.L_x_29) ;  /* 0x00000048003c8947 */ /* 0x002fea0003800000 */
.L_x_28:
[----:B------:R-:W-:Y:S01]  /*2080*/  UISETP.NE.AND UP0, UPT, UR5, URZ, UPT ;  /* 0x0000003f0500728c */ /* 0x000fe2000bf05270 */
[----:B------:R-:W-:Y:S01]  /*2090*/  WARPGROUP.ARRIVE ;  /* 0x00000000000079c5 */ /* 0x000fe20000000000 */
[----:B------:R-:W-:Y:S02]  /*20a0*/  ULEA UR8, UR24, UR18, 0x7 ;  /* 0x0000001218087291 */ /* 0x000fe4000f8e383f */
[----:B------:R-:W-:Y:S02]  /*20b0*/  USEL UR6, UR6, URZ, !UP0 ;  /* 0x0000003f06067287 */ /* 0x000fe4000c000000 */
[----:B------:R-:W-:Y:S02]  /*20c0*/  ULEA UR10, UR24, UR19, 0x7 ;  /* 0x00000013180a7291 */ /* 0x000fe4000f8e383f */
[----:B------:R-:W-:Y:S01]  /*20d0*/  UISETP.NE.U32.AND UP0, UPT, UR6, URZ, UPT ;  /* 0x0000003f0600728c */ /* 0x000fe2000bf05070 */
[----:B------:R-:W-:Y:S01]  /*20e0*/  UMOV UR9, 0xc0000010 ;  /* 0xc000001000097882 */ /* 0x000fe20000000000 */
[----:B------:R-:W-:Y:S01]  /*20f0*/  UMOV UR11, 0xc0000010 ;  /* 0xc0000010000b7882 */ /* 0x000fe20000000000 */
[----:B------:R-:W-:-:S08]  /*2100*/  UIADD3 UR4, UR4, 0x1, URZ ;  /* 0x0000000104047890 */ /* 0x000fd0000fffe03f */
[----:B------:R-:W-:Y:S01]  /*2110*/  QGMMA.64x64x32.F32.E4M3.E4M3 R24, gdesc[UR8], R24, UP0, gsb0 ;  /* 0x00e00000081879f3 */ /* 0x000fe2000b800818 */
[----:B------:R-:W-:-:S04]  /*2120*/  UISETP.NE.AND UP0, UPT, UR4, UR25, UPT ;  /* 0x000000190400728c */ /* 0x000fc8000bf05270 */
[----:B------:R-:W-:-:S06]  /*2130*/  USEL UR5, URZ, 0x1, UP0 ;  /* 0x000000013f057887 */ /* 0x000fcc0008000000 */
[----:B------:R-:W-:Y:S01]  /*2140*/  ISETP.NE.AND P0, PT, RZ, UR5, PT ;  /* 0x00000005ff007c0c */ /* 0x000fe2000bf05270 */
[----:B------:R-:W-:-:S12]  /*2150*/  WARPGROUP.DEPBAR.LE gsb0, 0x1 ;  /* 0x00008000000079c5 */ /* 0x000fd80000010100 */
[----:B------:R-:W-:Y:S05]  /*2160*/  @!P0 BRA `(.L_x_30) ;  /* 0x0000000000888947 */ /* 0x000fea0003800000 */
[----:B------:R-:W-:Y:S02]  /*2170*/  WARPGROUP.DEPBAR.LE gsb0, 0x0 ;  /* 0x00008000000079c5 */ /* 0x000fe40000010000 */
[----:B------:R-:W-:-:S01]  /*2180*/  FADD R85, R24, R85 ;  /* 0x0000005518557221 */ /* 0x000fc20000000000 */
[----:B------:R-:W-:Y:S01]  /*2190*/  FADD R84, R25, R84 ;  /* 0x0000005419547221 */ /* 0x000fe20000000000 */
        /* <DEDUP_REMOVED lines=30> */
[----:B------:R-:W-:-:S06]  /*2380*/  UMOV UR4, URZ ;  /* 0x0000003f00047c82 */ /* 0x000fcc0008000000 */
.L_x_30:
[----:B------:R-:W-:Y:S05]  /*2390*/  @!P1 BRA `(.L_x_31) ;  /* 0x0000000000049947 */ /* 0x000fea0003800000 */
[----:B------:R-:W-:Y:S01]  /*23a0*/  BPT.TRAP 0x1 ;  /* 0x000000040000795c */ /* 0x000fe20000300000 */
.L_x_31:
[----:B------:R-:W-:Y:S01]  /*23b0*/  ISETP.NE.AND P0, PT, R9, RZ, PT ;  /* 0x000000ff0900720c */ /* 0x000fe20003f05270 */
[----:B------:R-:W-:-:S12]  /*23c0*/  UISETP.GT.U32.AND UP0, UPT, UR7, 0x1, UPT ;  /* 0x000000010700788c */ /* 0x000fd8000bf04070 */
[----:B01----:R-:W-:-:S05]  /*23d0*/  @P0 LEA R14, R13, UR12, 0x3 ;  /* 0x0000000c0d0e0c11 */ /* 0x003fca000f8e18ff */
[----:B------:R-:W-:-:S05]  /*23e0*/  @P0 VIADD R15, R14, 0x20 ;  /* 0x000000200e0f0836 */ /* 0x000fca0000000000 */
[----:B------:R-:W-:-:S04]  /*23f0*/  @P0 PRMT R15, R8, 0x654, R15 ;  /* 0x00000654080f0816 */ /* 0x000fc8000000000f */
[----:B------:R0:W-:Y:S01]  /*2400*/  @P0 SYNCS.ARRIVE.TRANS64.RED.A1T0 RZ, [R15+URZ], RZ ;  /* 0x000000ff0fff09a7 */ /* 0x0001e2000810043f */
[----:B------:R-:W-:-:S13]  /*2410*/  PLOP3.LUT P0, PT, PT, PT, UP0, 0x80, 0x0 ;  /* 0x000000000000781c */ /* 0x000fda0003f0f008 */
[----:B0-----:R-:W-:Y:S05]  /*2420*/  @P0 BRA `(.L_x_32) ;  /* 0x0000000000040947 */ /* 0x001fea0003800000 */
[----:B------:R-:W-:Y:S01]  /*2430*/  BPT.TRAP 0x1 ;  /* 0x000000040000795c */ /* 0x000fe20000300000 */
.L_x_32:
[----:B------:R-:W-:Y:S01]  /*2440*/  UIADD3 UR24, UR24, 0x1, URZ ;  /* 0x0000000118187890 */ /* 0x000fe2000fffe03f */
[C---:B------:R-:W-:Y:S01]  /*2450*/  ISETP.GT.AND P1, PT, R12.reuse, 0x1, PT ;  /* 0x000000010c00780c */ /* 0x040fe20003f24270 */
[----:B------:R-:W-:Y:S02]  /*2460*/  VIADD R13, R13, 0x1 ;  /* 0x000000010d0d7836 */ /* 0x000fe40000000000 */
[----:B------:R-:W-:Y:S01]  /*2470*/  UISETP.NE.AND UP0, UPT, UR24, 0x4, UPT ;  /* 0x000000041800788c */ /* 0x000fe2000bf05270 */
[----:B------:R-:W-:Y:S02]  /*2480*/  VIADD R12, R12, 0xffffffff ;  /* 0xffffffff0c0c7836 */ /* 0x000fe40000000000 */
[C---:B------:R-:W-:Y:S01]  /*2490*/  ISETP.NE.AND P0, PT, R13.reuse, 0x4, PT ;  /* 0x000000040d00780c */ /* 0x040fe20003f05270 */
[----:B------:R-:W-:Y:S02]  /*24a0*/  USEL UR6, URZ, 0x1, UP0 ;  /* 0x000000013f067887 */ /* 0x000fe40008000000 */
[----:B------:R-:W-:Y:S01]  /*24b0*/  USEL UR24, UR24, URZ, UP0 ;  /* 0x0000003f18187287 */ /* 0x000fe20008000000 */
[----:B------:R-:W-:-:S03]  /*24c0*/  SEL R13, R13, RZ, P0 ;  /* 0x000000ff0d0d7207 */ /* 0x000fc60000000000 */
[----:B------:R-:W-:Y:S01]  /*24d0*/  LOP3.LUT R22, R22, UR6, RZ, 0x3c, !PT ;  /* 0x0000000616167c12 */ /* 0x000fe2000f8e3cff */
[----:B------:R-:W-:Y:S01]  /*24e0*/  UMOV UR6, 0x1 ;  /* 0x0000000100067882 */ /* 0x000fe20000000000 */
[----:B------:R-:W-:Y:S06]  /*24f0*/  @P1 BRA `(.L_x_33) ;  /* 0xfffffff800b01947 */ /* 0x000fec000383ffff */
.L_x_25:
[----:B------:R-:W-:Y:S01]  /*2500*/  UISETP.NE.AND UP0, UPT, UR4, URZ, UPT ;  /* 0x0000003f0400728c */ /* 0x000fe2000bf05270 */
[----:B01----:R-:W0:Y:S03]  /*2510*/  LDC R12, c[0x0][0x28c] ;  /* 0x0000a300ff0c7b82 */ /* 0x003e260000000800 */
[----:B------:R-:W-:-:S06]  /*2520*/  USEL UR4, URZ, 0x1, !UP0 ;  /* 0x000000013f047887 */ /* 0x000fcc000c000000 */
[----:B------:R-:W-:-:S13]  /*2530*/  ISETP.NE.AND P0, PT, RZ, UR4, PT ;  /* 0x00000004ff007c0c */ /* 0x000fda000bf05270 */
[----:B------:R-:W-:Y:S05]  /*2540*/  @!P0 BRA `(.L_x_34) ;  /* 0x0000000000848947 */ /* 0x000fea0003800000 */
[----:B------:R-:W-:Y:S02]  /*2550*/  WARPGROUP.DEPBAR.LE gsb0, 0x0 ;  /* 0x00008000000079c5 */ /* 0x000fe40000010000 */
[----:B------:R-:W-:Y:S01]  /*2560*/  FADD R85, R24, R85 ;  /* 0x0000005518557221 */ /* 0x000fe20000000000 */
        /* <DEDUP_REMOVED lines=30> */
[----:B------:R-:W-:-:S07]  /*2750*/  FADD R20, R20, R55 ;  /* 0x0000003714147221 */ /* 0x000fce0000000000 */
.L_x_34:
[----:B0-----:R-:W-:Y:S01]  /*2760*/  ISETP.GE.AND P0, PT, R12, 0x1, PT ;  /* 0x000000010c00780c */ /* 0x001fe20003f06270 */
[----:B------:R0:W-:Y:S01]  /*2770*/  SYNCS.ARRIVE.TRANS64.A1T0 RZ, [R87+UR33], RZ ;  /* 0x000000ff57ff79a7 */ /* 0x0001e20008100021 */
[----:B------:R-:W-:-:S11]  /*2780*/  WARPGROUP.DEPBAR.LE gsb0, 0x0 ;  /* 0x00008000000079c5 */ /* 0x000fd60000010000 */
[----:B------:R-:W-:Y:S05]  /*2790*/  @!P0 BRA `(.L_x_35) ;  /* 0x0000000000488947 */ /* 0x000fea0003800000 */
[----:B------:R-:W-:-:S06]  /*27a0*/  UISETP.NE.AND UP0, UPT, UR31, 0x3, UPT ;  /* 0x000000031f00788c */ /* 0x000fcc000bf05270 */
[----:B------:R-:W-:-:S13]  /*27b0*/  PLOP3.LUT P0, PT, PT, PT, UP0, 0x80, 0x0 ;  /* 0x000000000000781c */ /* 0x000fda0003f0f008 */
[----:B------:R-:W-:Y:S05]  /*27c0*/  @!P0 BRA `(.L_x_36) ;  /* 0x0000000000048947 */ /* 0x000fea0003800000 */
[----:B------:R-:W-:Y:S01]  /*27d0*/  BPT.TRAP 0x1 ;  /* 0x000000040000795c */ /* 0x000fe20000300000 */
.L_x_36:
[----:B------:R-:W-:Y:S01]  /*27e0*/  ISETP.NE.AND P0, PT, R9, RZ, PT ;  /* 0x000000ff0900720c */ /* 0x000fe20003f05270 */
[----:B------:R-:W-:-:S12]  /*27f0*/  IMAD.U32 R13, RZ, RZ, UR12 ;  /* 0x0000000cff0d7e24 */ /* 0x000fd8000f8e00ff */
[----:B------:R-:W-:-:S05]  /*2800*/  VOTEU.ANY UP0, P0 ;  /* 0x00000000003f7886 */ /* 0x000fca0000000100 */
[----:B------:R-:W-:Y:S02]  /*2810*/  @UP0 UIADD3 UR4, UR16, UR15, URZ ;  /* 0x0000000f10040290 */ /* 0x000fe4000fffe03f */
[----:B------:R-:W-:-:S04]  /*2820*/  UISETP.GT.U32.AND UP0, UPT, UR7, 0x1, UPT ;  /* 0x000000010700788c */ /* 0x000fc8000bf04070 */
[----:B------:R-:W-:-:S04]  /*2830*/  IMAD.U32 R12, RZ, RZ, UR4 ;  /* 0x00000004ff0c7e24 */ /* 0x000fc8000f8e00ff */
[----:B------:R-:W-:-:S05]  /*2840*/  @P0 IMAD.SHL.U32 R12, R12, 0x8, RZ ;  /* 0x000000080c0c0824 */ /* 0x000fca00078e00ff */
[----:B------:R-:W-:-:S04]  /*2850*/  @P0 LOP3.LUT R12, R12, 0x18, RZ, 0xc0, !PT ;  /* 0x000000180c0c0812 */ /* 0x000fc800078ec0ff */
[----:B------:R-:W-:-:S04]  /*2860*/  @P0 IADD3 R13, R13, 0x20, R12 ;  /* 0x000000200d0d0810 */ /* 0x000fc80007ffe00c */
[----:B------:R-:W-:-:S04]  /*2870*/  @P0 PRMT R13, R8, 0x654, R13 ;  /* 0x00000654080d0816 */ /* 0x000fc8000000000d */
[----:B------:R1:W-:Y:S01]  /*2880*/  @P0 SYNCS.ARRIVE.TRANS64.RED.A1T0 RZ, [R13+URZ], RZ ;  /* 0x000000ff0dff09a7 */ /* 0x0003e2000810043f */
[----:B------:R-:W-:-:S13]  /*2890*/  PLOP3.LUT P0, PT, PT, PT, UP0, 0x80, 0x0 ;  /* 0x000000000000781c */ /* 0x000fda0003f0f008 */
[----:B-1----:R-:W-:Y:S05]  /*28a0*/  @P0 BRA `(.L_x_35) ;  /* 0x0000000000040947 */ /* 0x002fea0003800000 */
[----:B------:R-:W-:Y:S01]  /*28b0*/  BPT.TRAP 0x1 ;  /* 0x000000040000795c */ /* 0x000fe20000300000 */
.L_x_35:
[----:B------:R-:W-:Y:S01]  /*28c0*/  SHF.L.U32 R12, R86, 0x1f, RZ ;  /* 0x0000001f560c7819 */ /* 0x000fe200000006ff */
[----:B------:R-:W1:Y:S01]  /*28d0*/  LDC R25, c[0x0][0x288] ;  /* 0x0000a200ff197b82 */ /* 0x000e620000000800 */
[----:B------:R-:W-:Y:S02]  /*28e0*/  IMAD.SHL.U32 R24, R2, 0x40, RZ ;  /* 0x0000004002187824 */ /* 0x000fe400078e00ff */
[----:B------:R-:W4:Y:S02]  /*28f0*/  SYNCS.PHASECHK.TRANS64.TRYWAIT P0, [R17+URZ+0x8], R12 ;  /* 0x0000080c110075a7 */ /* 0x000f24000800017f */
[----:B----4-:R-:W-:Y:S05]  /*2900*/  @!P0 BRA `(.L_x_37) ;  /* 0x0000004000308947 */ /* 0x010fea0003800000 */
.L_x_131:
[----:B------:R-:W-:Y:S01]  /*2910*/  ULDC UR4, c[0x0][0x284] ;  /* 0x0000a10000047ab9 */ /* 0x000fe20000000800 */
[----:B------:R-:W-:Y:S01]  /*2920*/  IMAD.SHL.U32 R28, R3, 0x40, RZ ;  /* 0x00000040031c7824 */ /* 0x000fe200078e00ff */
[----:B------:R-:W-:-:S04]  /*2930*/  ISETP.GE.AND P0, PT, R24, UR4, PT ;  /* 0x0000000418007c0c */ /* 0x000fc8000bf06270 */
[----:B-1----:R-:W-:-:S13]  /*2940*/  ISETP.GE.OR P0, PT, R28, R25, P0 ;  /* 0x000000191c00720c */ /* 0x002fda0000706670 */
[----:B------:R-:W-:Y:S05]  /*2950*/  @P0 BRA `(.L_x_38) ;  /* 0x0000002400d00947 */ /* 0x000fea0003800000 */
[----:B------:R-:W1:Y:S01]  /*2960*/  LDC.64 R22, c[0x0][0x5c8] ;  /* 0x00017200ff167b82 */ /* 0x000e620000000a00 */
[----:B------:R-:W-:Y:S01]  /*2970*/  IMAD.SHL.U32 R14, R16, 0x2, RZ ;  /* 0x00000002100e7824 */ /* 0x000fe200078e00ff */
[----:B------:R-:W-:Y:S01]  /*2980*/  SHF.R.S32.HI R30, RZ, 0x1f, R4 ;  /* 0x0000001fff1e7819 */ /* 0x000fe20000011404 */
[----:B------:R-:W-:Y:S01]  /*2990*/  ULDC.64 UR4, c[0x0][0x5d0] ;  /* 0x0001740000047ab9 */ /* 0x000fe20000000a00 */
[----:B------:R-:W-:Y:S01]  /*29a0*/  SHF.R.S32.HI R29, RZ, 0x1f, R28 ;  /* 0x0000001fff1d7819 */ /* 0x000fe2000001141c */
[----:B------:R-:W-:Y:S01]  /*29b0*/  IMAD.WIDE R26, R2, 0x40, R6 ;  /* 0x00000040021a7825 */ /* 0x000fe200078e0206 */
[--C-:B------:R-:W-:Y:S01]  /*29c0*/  SHF.R.S32.HI R15, RZ, 0x1f, R14.reuse ;  /* 0x0000001fff0f7819 */ /* 0x100fe2000001140e */
[----:B------:R-:W-:Y:S02]  /*29d0*/  BSSY B0, `(.L_x_38) ;  /* 0x000026c000007945 */ /* 0x000fe40003800000 */
[----:B------:R-:W-:Y:S02]  /*29e0*/  IMAD R3, R30, UR4, RZ ;  /* 0x000000041e037c24 */ /* 0x000fe4000f8e02ff */
[----:B----4-:R-:W-:-:S04]  /*29f0*/  IMAD.WIDE.U32 R12, R4, UR4, R14 ;  /* 0x00000004040c7c25 */ /* 0x010fc8000f8e000e */
[----:B------:R-:W-:Y:S01]  /*2a00*/  IMAD R3, R4, UR5, R3 ;  /* 0x0000000504037c24 */ /* 0x000fe2000f8e0203 */
[----:B------:R-:W-:Y:S01]  /*2a10*/  IADD3 R12, P0, R28, R12, RZ ;  /* 0x0000000c1c0c7210 */ /* 0x000fe20007f1e0ff */
[----:B------:R-:W-:Y:S01]  /*2a20*/  ULDC.64 UR4, c[0x0][0x5c0] ;  /* 0x0001700000047ab9 */ /* 0x000fe20000000a00 */
[----:B------:R-:W-:Y:S02]  /*2a30*/  IMAD R25, R16, -0x2, R25 ;  /* 0xfffffffe10197824 */ /* 0x000fe400078e0219 */
[----:B------:R-:W-:Y:S01]  /*2a40*/  IADD3.X R13, R29, R13, R3, P0, !PT ;  /* 0x0000000d1d0d7210 */ /* 0x000fe200007fe403 */
[----:B------:R-:W-:Y:S02]  /*2a50*/  IMAD.IADD R24, R19, 0x1, -R24 ;  /* 0x0000000113187824 */ /* 0x000fe400078e0a18 */
[----:B------:R-:W-:Y:S02]  /*2a60*/  IMAD.IADD R25, R25, 0x1, -R28 ;  /* 0x0000000119197824 */ /* 0x000fe400078e0a1c */
[----:B-1----:R-:W-:-:S02]  /*2a70*/  IMAD R2, R27, R22, RZ ;  /* 0x000000161b027224 */ /* 0x002fc400078e02ff */
[----:B------:R-:W-:-:S04]  /*2a80*/  IMAD.WIDE.U32 R12, R26, R22, R12 ;  /* 0x000000161a0c7225 */ /* 0x000fc800078e000c */
[----:B------:R-:W-:Y:S01]  /*2a90*/  IMAD R3, R26, R23, R2 ;  /* 0x000000171a037224 */ /* 0x000fe200078e0202 */
[----:B------:R-:W-:Y:S02]  /*2aa0*/  LEA R2, P0, R22, R12, 0x3 ;  /* 0x0000000c16027211 */ /* 0x000fe400078018ff */
[----:B------:R-:W-:Y:S01]  /*2ab0*/  IADD3 R12, P1, R12, UR4, RZ ;  /* 0x000000040c0c7c10 */ /* 0x000fe2000ff3e0ff */
[----:B------:R-:W-:Y:S01]  /*2ac0*/  IMAD.IADD R13, R13, 0x1, R3 ;  /* 0x000000010d0d7824 */ /* 0x000fe200078e0203 */
[----:B------:R-:W-:-:S04]  /*2ad0*/  IADD3 R2, P2, R2, UR4, RZ ;  /* 0x0000000402027c10 */ /* 0x000fc8000ff5e0ff */
[----:B------:R-:W-:Y:S02]  /*2ae0*/  LEA.HI.X R3, R22, R13, R23, 0x3, P0 ;  /* 0x0000000d16037211 */ /* 0x000fe400000f1c17 */
[----:B---3-5:R-:W-:Y:S02]  /*2af0*/  FSETP.NEU.AND P0, PT, R11, RZ, PT ;  /* 0x000000ff0b00720b */ /* 0x028fe40003f0d000 */
[----:B------:R-:W-:Y:S02]  /*2b00*/  IADD3.X R13, R13, UR5, RZ, P1, !PT ;  /* 0x000000050d0d7c10 */ /* 0x000fe40008ffe4ff */
[----:B------:R-:W-:-:S09]  /*2b10*/  IADD3.X R3, R3, UR5, RZ, P2, !PT ;  /* 0x0000000503037c10 */ /* 0x000fd200097fe4ff */
[----:B------:R-:W-:Y:S05]  /*2b20*/  @!P0 BRA `(.L_x_39) ;  /* 0x0000001c00188947 */ /* 0x000fea0003800000 */
[----:B------:R-:W-:Y:S01]  /*2b30*/  ULDC.64 UR4, c[0x0][0x5b8] ;  /* 0x00016e0000047ab9 */ /* 0x000fe20000000a00 */
[----:B------:R-:W-:Y:S01]  /*2b40*/  ULDC.64 UR8, c[0x0][0x5a8] ;  /* 0x00016a0000087ab9 */ /* 0x000fe20000000a00 */
[----:B------:R-:W-:Y:S01]  /*2b50*/  IMAD.WIDE.U32 R14, R4, UR4, R14 ;  /* 0x00000004040e7c25 */ /* 0x000fe2000f8e000e */
[----:B------:R-:W-:Y:S03]  /*2b60*/  BSSY B1, `(.L_x_40) ;  /* 0x0000010000017945 */ /* 0x000fe60003800000 */
[----:B------:R-:W-:Y:S01]  /*2b70*/  IMAD R23, R30, UR4, RZ ;  /* 0x000000041e177c24 */ /* 0x000fe2000f8e02ff */
[----:B------:R-:W-:-:S03]  /*2b80*/  IADD3 R22, P0, R28, R14, RZ ;  /* 0x0000000e1c167210 */ /* 0x000fc60007f1e0ff */
[----:B------:R-:W-:Y:S01]  /*2b90*/  IMAD R23, R4, UR5, R23 ;  /* 0x0000000504177c24 */ /* 0x000fe2000f8e0217 */
[----:B------:R-:W-:Y:S01]  /*2ba0*/  ULDC.64 UR4, c[0x0][0x5b0] ;  /* 0x00016c0000047ab9 */ /* 0x000fe20000000a00 */
[----:B------:R-:W-:-:S03]  /*2bb0*/  PRMT R4, RZ, 0x7610, R4 ;  /* 0x00007610ff047816 */ /* 0x000fc60000000004 */
[----:B------:R-:W-:Y:S01]  /*2bc0*/  IADD3.X R23, R29, R15, R23, P0, !PT ;  /* 0x0000000f1d177210 */ /* 0x000fe200007fe417 */
[----:B------:R-:W-:Y:S01]  /*2bd0*/  IMAD R29, R27, UR4, RZ ;  /* 0x000000041b1d7c24 */ /* 0x000fe2000f8e02ff */
[----:B------:R-:W-:Y:S01]  /*2be0*/  ISETP.GE.AND P0, PT, R25, 0x1, PT ;  /* 0x000000011900780c */ /* 0x000fe20003f06270 */
[----:B------:R-:W-:-:S03]  /*2bf0*/  IMAD.WIDE.U32 R14, R26, UR4, R22 ;  /* 0x000000041a0e7c25 */ /* 0x000fc6000f8e0016 */
[----:B------:R-:W-:Y:S01]  /*2c00*/  ISETP.LT.OR P2, PT, R24, 0x1, !P0 ;  /* 0x000000011800780c */ /* 0x000fe20004741670 */
[----:B------:R-:W-:Y:S01]  /*2c10*/  IMAD R29, R26, UR5, R29 ;  /* 0x000000051a1d7c24 */ /* 0x000fe2000f8e021d */
[----:B------:R-:W-:-:S04]  /*2c20*/  IADD3 R14, P1, R14, UR8, RZ ;  /* 0x000000080e0e7c10 */ /* 0x000fc8000ff3e0ff */
[----:B------:R-:W-:-:S07]  /*2c30*/  IADD3.X R15, R15, UR9, R29, P1, !PT ;  /* 0x000000090f0f7c10 */ /* 0x000fce0008ffe41d */
[----:B------:R-:W-:Y:S05]  /*2c40*/  @P2 BRA `(.L_x_41) ;  /* 0x0000000000042947 */ /* 0x000fea0003800000 */
[----:B------:R1:W5:Y:S02]  /*2c50*/  LDG.E.U8 R4, desc[UR22][R14.64] ;  /* 0x000000160e047981 */ /* 0x000364000c1e1100 */
.L_x_41:
[----:B------:R-:W-:Y:S05]  /*2c60*/  BSYNC B1 ;  /* 0x0000000000017941 */ /* 0x000fea0003800000 */
.L_x_40:
[----:B-----5:R-:W-:Y:S01]  /*2c70*/  LOP3.LUT R4, R4, 0xff, RZ, 0xc0, !PT ;  /* 0x000000ff04047812 */ /* 0x020fe200078ec0ff */
[----:B------:R-:W-:Y:S01]  /*2c80*/  BSSY B1, `(.L_x_42) ;  /* 0x000000c000017945 */ /* 0x000fe20003800000 */
[----:B------:R-:W-:Y:S02]  /*2c90*/  ISETP.GE.AND P1, PT, R25, 0x2, PT ;  /* 0x000000021900780c */ /* 0x000fe40003f26270 */
[----:B------:R-:W-:Y:S02]  /*2ca0*/  F2FP.F16.E4M3.UNPACK_B R4, R4 ;  /* 0x00000004ff04723e */ /* 0x000fe400020006ff */
[----:B------:R-:W-:-:S03]  /*2cb0*/  ISETP.LT.OR P3, PT, R24, 0x1, !P1 ;  /* 0x000000011800780c */ /* 0x000fc60004f61670 */
[----:B------:R-:W-:-:S05]  /*2cc0*/  HADD2.F32 R4, -RZ, R4.H0_H0 ;  /* 0x20000004ff047230 */ /* 0x000fca0000004100 */
[----:B------:R-:W-:-:S04]  /*2cd0*/  FMUL R4, R4, R11 ;  /* 0x0000000b04047220 */ /* 0x000fc80000400000 */
[----:B--2---:R-:W-:-:S05]  /*2ce0*/  FFMA R4, R85, R10, R4 ;  /* 0x0000000a55047223 */ /* 0x004fca0000000004 */
[----:B------:R-:W-:Y:S02]  /*2cf0*/  F2FP.SATFINITE.E4M3.F32.PACK_AB_MERGE_C R29, RZ, R4, RZ ;  /* 0x00000004ff1d723e */ /* 0x000fe400048070ff */
[----:B------:R-:W-:-:S03]  /*2d00*/  PRMT R4, RZ, 0x7610, R4 ;  /* 0x00007610ff047816 */ /* 0x000fc60000000004 */
[----:B------:R2:W-:Y:S01]  /*2d10*/  @!P2 STG.E.U8 desc[UR22][R12.64], R29 ;  /* 0x0000001d0c00a986 */ /* 0x0005e2000c101116 */
[----:B------:R-:W-:Y:S05]  /*2d20*/  @P3 BRA `(.L_x_43) ;  /* 0x0000000000043947 */ /* 0x000fea0003800000 */
[----:B------:R3:W5:Y:S02]  /*2d30*/  LDG.E.U8 R4, desc[UR22][R14.64+0x1] ;  /* 0x000001160e047981 */ /* 0x000764000c1e1100 */
.L_x_43:
[----:B------:R-:W-:Y:S05]  /*2d40*/  BSYNC B1 ;  /* 0x0000000000017941 */ /* 0x000fea0003800000 */
.L_x_42:
[----:B-----5:R-:W-:Y:S01]  /*2d50*/  LOP3.LUT R4, R4, 0xff, RZ, 0xc0, !PT ;  /* 0x000000ff04047812 */ /* 0x020fe200078ec0ff */
[----:B------:R-:W-:Y:S01]  /*2d60*/  BSSY B1, `(.L_x_44) ;  /* 0x0000012000017945 */ /* 0x000fe20003800000 */
[----:B--2---:R-:W-:Y:S02]  /*2d70*/  IADD3 R29, P2, R26, 0x8, RZ ;  /* 0x000000081a1d7810 */ /* 0x004fe40007f5e0ff */
[----:B------:R-:W-:Y:S02]  /*2d80*/  F2FP.F16.E4M3.UNPACK_B R4, R4 ;  /* 0x00000004ff04723e */ /* 0x000fe400020006ff */
[----:B------:R-:W-:Y:S01]  /*2d90*/  ISETP.LT.OR P0, PT, R24, 0x9, !P0 ;  /* 0x000000091800780c */ /* 0x000fe20004701670 */
[----:B------:R-:W-:Y:S02]  /*2da0*/  IMAD.X R26, RZ, RZ, R27, P2 ;  /* 0x000000ffff1a7224 */ /* 0x000fe400010e061b */
[----:B------:R-:W-:Y:S02]  /*2db0*/  HADD2.F32 R4, -RZ, R4.H0_H0 ;  /* 0x20000004ff047230 */ /* 0x000fe40000004100 */
[----:B------:R-:W-:-:S02]  /*2dc0*/  IMAD R26, R26, UR4, RZ ;  /* 0x000000041a1a7c24 */ /* 0x000fc4000f8e02ff */
[----:B------:R-:W-:-:S04]  /*2dd0*/  IMAD.WIDE.U32 R22, R29, UR4, R22 ;  /* 0x000000041d167c25 */ /* 0x000fc8000f8e0016 */
[----:B------:R-:W-:Y:S01]  /*2de0*/  FMUL R27, R4, R11 ;  /* 0x0000000b041b7220 */ /* 0x000fe20000400000 */
[----:B------:R-:W-:Y:S01]  /*2df0*/  PRMT R4, RZ, 0x7610, R4 ;  /* 0x00007610ff047816 */ /* 0x000fe20000000004 */
[----:B------:R-:W-:Y:S02]  /*2e00*/  IMAD R29, R29, UR5, R26 ;  /* 0x000000051d1d7c24 */ /* 0x000fe4000f8e021a */
[----:B------:R-:W-:Y:S01]  /*2e10*/  FFMA R27, R84, R10, R27 ;  /* 0x0000000a541b7223 */ /* 0x000fe2000000001b */
[----:B------:R-:W-:-:S04]  /*2e20*/  IADD3 R22, P2, R22, UR8, RZ ;  /* 0x0000000816167c10 */ /* 0x000fc8000ff5e0ff */
[----:B------:R-:W-:Y:S02]  /*2e30*/  F2FP.SATFINITE.E4M3.F32.PACK_AB_MERGE_C R27, RZ, R27, RZ ;  /* 0x0000001bff1b723e */ /* 0x000fe400048070ff */
[----:B------:R-:W-:-:S03]  /*2e40*/  IADD3.X R23, R23, UR9, R29, P2, !PT ;  /* 0x0000000917177c10 */ /* 0x000fc600097fe41d */
[----:B------:R2:W-:Y:S01]  /*2e50*/  @!P3 STG.E.U8 desc[UR22][R12.64+0x1], R27 ;  /* 0x0000011b0c00b986 */ /* 0x0005e2000c101116 */
[----:B------:R-:W-:Y:S05]  /*2e60*/  @P0 BRA `(.L_x_45) ;  /* 0x0000000000040947 */ /* 0x000fea0003800000 */
[----:B------:R4:W5:Y:S02]  /*2e70*/  LDG.E.U8 R4, desc[UR22][R22.64] ;  /* 0x0000001616047981 */ /* 0x000964000c1e1100 */
.L_x_45:
[----:B------:R-:W-:Y:S05]  /*2e80*/  BSYNC B1 ;  /* 0x0000000000017941 */ /* 0x000fea0003800000 */
.L_x_44:
[----:B-----5:R-:W-:Y:S01]  /*2e90*/  LOP3.LUT R4, R4, 0xff, RZ, 0xc0, !PT ;  /* 0x000000ff04047812 */ /* 0x020fe200078ec0ff */
[----:B------:R-:W-:Y:S01]  /*2ea0*/  BSSY B1, `(.L_x_46) ;  /* 0x000000b000017945 */ /* 0x000fe20003800000 */
[----:B------:R-:W-:Y:S02]  /*2eb0*/  ISETP.LT.OR P1, PT, R24, 0x9, !P1 ;  /* 0x000000091800780c */ /* 0x000fe40004f21670 */
[----:B------:R-:W-:-:S05]  /*2ec0*/  F2FP.F16.E4M3.UNPACK_B R4, R4 ;  /* 0x00000004ff04723e */ /* 0x000fca00020006ff */
[----:B------:R-:W-:-:S05]  /*2ed0*/  HADD2.F32 R4, -RZ, R4.H0_H0 ;  /* 0x20000004ff047230 */ /* 0x000fca0000004100 */
[----:B------:R-:W-:-:S04]  /*2ee0*/  FMUL R4, R4, R11 ;  /* 0x0000000b04047220 */ /* 0x000fc80000400000 */
[----:B------:R-:W-:-:S05]  /*2ef0*/  FFMA R4, R83, R10, R4 ;  /* 0x0000000a53047223 */ /* 0x000fca0000000004 */
[----:B--2---:R-:W-:Y:S02]  /*2f00*/  F2FP.SATFINITE.E4M3.F32.PACK_AB_MERGE_C R27, RZ, R4, RZ ;  /* 0x00000004ff1b723e */ /* 0x004fe400048070ff */
[----:B------:R-:W-:-:S03]  /*2f10*/  PRMT R4, RZ, 0x7610, R4 ;  /* 0x00007610ff047816 */ /* 0x000fc60000000004 */
[----:B------:R2:W-:Y:S01]  /*2f20*/  @!P0 STG.E.U8 desc[UR22][R2.64], R27 ;  /* 0x0000001b02008986 */ /* 0x0005e2000c101116 */
[----:B------:R-:W-:Y:S05]  /*2f30*/  @P1 BRA `(.L_x_47) ;  /* 0x0000000000041947 */ /* 0x000fea0003800000 */
[----:B------:R0:W5:Y:S02]  /*2f40*/  LDG.E.U8 R4, desc[UR22][R22.64+0x1] ;  /* 0x0000011616047981 */ /* 0x000164000c1e1100 */
.L_x_47:
[----:B------:R-:W-:Y:S05]  /*2f50*/  BSYNC B1 ;  /* 0x0000000000017941 */ /* 0x000fea0003800000 */
.L_x_46:
[----:B-----5:R-:W-:Y:S01]  /*2f60*/  LOP3.LUT R4, R4, 0xff, RZ, 0xc0, !PT ;  /* 0x000000ff04047812 */ /* 0x020fe200078ec0ff */
[----:B------:R-:W-:Y:S01]  /*2f70*/  BSSY B1, `(.L_x_48) ;  /* 0x000000c000017945 */ /* 0x000fe20003800000 */
[----:B------:R-:W-:Y:S02]  /*2f80*/  ISETP.GE.AND P0, PT, R25, 0x9, PT ;  /* 0x000000091900780c */ /* 0x000fe40003f06270 */
[----:B------:R-:W-:Y:S02]  /*2f90*/  F2FP.F16.E4M3.UNPACK_B R4, R4 ;  /* 0x00000004ff04723e */ /* 0x000fe400020006ff */
[----:B------:R-:W-:-:S03]  /*2fa0*/  ISETP.LT.OR P2, PT, R24, 0x1, !P0 ;  /* 0x000000011800780c */ /* 0x000fc60004741670 */
[----:B------:R-:W-:-:S05]  /*2fb0*/  HADD2.F32 R4, -RZ, R4.H0_H0 ;  /* 0x20000004ff047230 */ /* 0x000fca0000004100 */
[----:B--2---:R-:W-:Y:S01]  /*2fc0*/  FMUL R27, R4, R11 ;  /* 0x0000000b041b7220 */ /* 0x004fe20000400000 */
[----:B------:R-:W-:-:S03]  /*2fd0*/  PRMT R4, RZ, 0x7610, R4 ;  /* 0x00007610ff047816 */ /* 0x000fc60000000004 */
[----:B------:R-:W-:-:S05]  /*2fe0*/  FFMA R27, R82, R10, R27 ;  /* 0x0000000a521b7223 */ /* 0x000fca000000001b */
[----:B------:R-:W-:-:S05]  /*2ff0*/  F2FP.SATFINITE.E4M3.F32.PACK_AB_MERGE_C R27, RZ, R27, RZ ;  /* 0x0000001bff1b723e */ /* 0x000fca00048070ff */
[----:B------:R2:W-:Y:S01]  /*3000*/  @!P1 STG.E.U8 desc[UR22][R2.64+0x1], R27 ;  /* 0x0000011b02009986 */ /* 0x0005e2000c101116 */
[----:B------:R-:W-:Y:S05]  /*3010*/  @P2 BRA `(.L_x_49) ;  /* 0x0000000000042947 */ /* 0x000fea0003800000 */
[----:B------:R0:W5:Y:S02]  /*3020*/  LDG.E.U8 R4, desc[UR22][R14.64+0x8] ;  /* 0x000008160e047981 */ /* 0x000164000c1e1100 */
.L_x_49:
[----:B------:R-:W-:Y:S05]  /*3030*/  BSYNC B1 ;  /* 0x0000000000017941 */ /* 0x000fea0003800000 */
.L_x_48:
[----:B-----5:R-:W-:Y:S01]  /*3040*/  LOP3.LUT R4, R4, 0xff, RZ, 0xc0, !PT ;  /* 0x000000ff04047812 */ /* 0x020fe200078ec0ff */
[----:B------:R-:W-:Y:S01]  /*3050*/  BSSY B1, `(.L_x_50) ;  /* 0x000000c000017945 */ /* 0x000fe20003800000 */
[----:B------:R-:W-:Y:S02]  /*3060*/  ISETP.GE.AND P1, PT, R25, 0xa, PT ;  /* 0x0000000a1900780c */ /* 0x000fe40003f26270 */
[----:B------:R-:W-:Y:S02]  /*3070*/  F2FP.F16.E4M3.UNPACK_B R4, R4 ;  /* 0x00000004ff04723e */ /* 0x000fe400020006ff */
[----:B------:R-:W-:-:S03]  /*3080*/  ISETP.LT.OR P3, PT, R24, 0x1, !P1 ;  /* 0x000000011800780c */ /* 0x000fc60004f61670 */
        /* <DEDUP_REMOVED lines=8> */
.L_x_51:
[----:B------:R-:W-:Y:S05]  /*3110*/  BSYNC B1 ;  /* 0x0000000000017941 */ /* 0x000fea0003800000 */
.L_x_50:
[----:B-----5:R-:W-:Y:S01]  /*3120*/  LOP3.LUT R4, R4, 0xff, RZ, 0xc0, !PT ;  /* 0x000000ff04047812 */ /* 0x020fe200078ec0ff */
[----:B------:R-:W-:Y:S01]  /*3130*/  BSSY B1, `(.L_x_52) ;  /* 0x000000b000017945 */ /* 0x000fe20003800000 */
[----:B------:R-:W-:Y:S02]  /*3140*/  ISETP.LT.OR P0, PT, R24, 0x9, !P0 ;  /* 0x000000091800780c */ /* 0x000fe40004701670 */
[----:B------:R-:W-:-:S05]  /*3150*/  F2FP.F16.E4M3.UNPACK_B R4, R4 ;  /* 0x00000004ff04723e */ /* 0x000fca00020006ff */
        /* <DEDUP_REMOVED lines=8> */
.L_x_53:
[----:B------:R-:W-:Y:S05]  /*31e0*/  BSYNC B1 ;  /* 0x0000000000017941 */ /* 0x000fea0003800000 */
.L_x_52:
        /* <DEDUP_REMOVED lines=12> */
.L_x_55:
[----:B------:R-:W-:Y:S05]  /*32b0*/  BSYNC B1 ;  /* 0x0000000000017941 */ /* 0x000fea0003800000 */
.L_x_54:
        /* <DEDUP_REMOVED lines=13> */
.L_x_57:
[----:B------:R-:W-:Y:S05]  /*3390*/  BSYNC B1 ;  /* 0x0000000000017941 */ /* 0x000fea0003800000 */
.L_x_56:
        /* <DEDUP_REMOVED lines=13> */
.L_x_59:
[----:B------:R-:W-:Y:S05]  /*3470*/  BSYNC B1 ;  /* 0x0000000000017941 */ /* 0x000fea0003800000 */
.L_x_58:
        /* <DEDUP_REMOVED lines=12> */
.L_x_61:
[----:B------:R-:W-:Y:S05]  /*3540*/  BSYNC B1 ;  /* 0x0000000000017941 */ /* 0x000fea0003800000 */
.L_x_60:
        /* <DEDUP_REMOVED lines=12> */
.L_x_63:
[----:B------:R-:W-:Y:S05]  /*3610*/  BSYNC B1 ;  /* 0x0000000000017941 */ /* 0x000fea0003800000 */
.L_x_62:
        /* <DEDUP_REMOVED lines=13> */
.L_x_65:
[----:B------:R-:W-:Y:S05]  /*36f0*/  BSYNC B1 ;  /* 0x0000000000017941 */ /* 0x000fea0003800000 */
.L_x_64:
        /* <DEDUP_REMOVED lines=13> */
.L_x_67:
[----:B------:R-:W-:Y:S05]  /*37d0*/  BSYNC B1 ;  /* 0x0000000000017941 */ /* 0x000fea0003800000 */
.L_x_66:
        /* <DEDUP_REMOVED lines=12> */
.L_x_69:
[----:B------:R-:W-:Y:S05]  /*38a0*/  BSYNC B1 ;  /* 0x0000000000017941 */ /* 0x000fea0003800000 */
.L_x_68:
        /* <DEDUP_REMOVED lines=12> */
.L_x_71:
[----:B------:R-:W-:Y:S05]  /*3970*/  BSYNC B1 ;  /* 0x0000000000017941 */ /* 0x000fea0003800000 */
.L_x_70:
        /* <DEDUP_REMOVED lines=13> */
.L_x_73:
[----:B------:R-:W-:Y:S05]  /*3a50*/  BSYNC B1 ;  /* 0x0000000000017941 */ /* 0x000fea0003800000 */
.L_x_72:
        /* <DEDUP_REMOVED lines=13> */
.L_x_75:
[----:B------:R-:W-:Y:S05]  /*3b30*/  BSYNC B1 ;  /* 0x0000000000017941 */ /* 0x000fea0003800000 */
.L_x_74:
        /* <DEDUP_REMOVED lines=12> */
.L_x_77:
[----:B------:R-:W-:Y:S05]  /*3c00*/  BSYNC B1 ;  /* 0x0000000000017941 */ /* 0x000fea0003800000 */
.L_x_76:
        /* <DEDUP_REMOVED lines=12> */
.L_x_79:
[----:B------:R-:W-:Y:S05]  /*3cd0*/  BSYNC B1 ;  /* 0x0000000000017941 */ /* 0x000fea0003800000 */
.L_x_78:
        /* <DEDUP_REMOVED lines=13> */
.L_x_81:
[----:B------:R-:W-:Y:S05]  /*3db0*/  BSYNC B1 ;  /* 0x0000000000017941 */ /* 0x000fea0003800000 */
.L_x_80:
        /* <DEDUP_REMOVED lines=13> */
.L_x_83:
[----:B------:R-:W-:Y:S05]  /*3e90*/  BSYNC B1 ;  /* 0x0000000000017941 */ /* 0x000fea0003800000 */
.L_x_82:
        /* <DEDUP_REMOVED lines=12> */
.L_x_85:
[----:B------:R-:W-:Y:S05]  /*3f60*/  BSYNC B1 ;  /* 0x0000000000017941 */ /* 0x000fea0003800000 */
.L_x_84:
        /* <DEDUP_REMOVED lines=12> */
.L_x_87:
[----:B------:R-:W-:Y:S05]  /*4030*/  BSYNC B1 ;  /* 0x0000000000017941 */ /* 0x000fea0003800000 */
.L_x_86:
        /* <DEDUP_REMOVED lines=13> */
.L_x_89:
[----:B------:R-:W-:Y:S05]  /*4110*/  BSYNC B1 ;  /* 0x0000000000017941 */ /* 0x000fea0003800000 */
.L_x_88:
        /* <DEDUP_REMOVED lines=13> */
.L_x_91:
[----:B------:R-:W-:Y:S05]  /*41f0*/  BSYNC B1 ;  /* 0x0000000000017941 */ /* 0x000fea0003800000 */
.L_x_90:
        /* <DEDUP_REMOVED lines=12> */
.L_x_93:
[----:B------:R-:W-:Y:S05]  /*42c0*/  BSYNC B1 ;  /* 0x0000000000017941 */ /* 0x000fea0003800000 */
.L_x_92:
        /* <DEDUP_REMOVED lines=12> */
.L_x_95:
[----:B------:R-:W-:Y:S05]  /*4390*/  BSYNC B1 ;  /* 0x0000000000017941 */ /* 0x000fea0003800000 */
.L_x_94:
        /* <DEDUP_REMOVED lines=13> */
.L_x_97:
[----:B------:R-:W-:Y:S05]  /*4470*/  BSYNC B1 ;  /* 0x0000000000017941 */ /* 0x000fea0003800000 */
.L_x_96:
        /* <DEDUP_REMOVED lines=8> */
[----:B------:R-:W-:Y:S02]  /*4500*/  F2FP.SATFINITE.E4M3.F32.PACK_AB_MERGE_C R25, RZ, R4, RZ ;  /* 0x00000004ff19723e */ /* 0x000fe400048070ff */
[----:B------:R-:W-:-:S03]  /*4510*/  PRMT R4, RZ, 0x7610, R4 ;  /* 0x00007610ff047816 */ /* 0x000fc60000000004 */
[----:B------:R0:W-:Y:S01]  /*4520*/  @!P2 STG.E.U8 desc[UR22][R12.64+0x38], R25 ;  /* 0x000038190c00a986 */ /* 0x0001e2000c101116 */
[----:B------:R-:W-:Y:S05]  /*4530*/  @P3 BRA `(.L_x_99) ;  /* 0x0000000000043947 */ /* 0x000fea0003800000 */
[----:B------:R0:W5:Y:S02]  /*4540*/  LDG.E.U8 R4, desc[UR22][R14.64+0x39] ;  /* 0x000039160e047981 */ /* 0x000164000c1e1100 */
.L_x_99:
[----:B------:R-:W-:Y:S05]  /*4550*/  BSYNC B1 ;  /* 0x0000000000017941 */ /* 0x000fea0003800000 */
.L_x_98:
[----:B-----5:R-:W-:Y:S01]  /*4560*/  LOP3.LUT R4, R4, 0xff, RZ, 0xc0, !PT ;  /* 0x000000ff04047812 */ /* 0x020fe200078ec0ff */
[----:B------:R-:W-:Y:S01]  /*4570*/  BSSY B1, `(.L_x_100) ;  /* 0x000000b000017945 */ /* 0x000fe20003800000 */
[----:B------:R-:W-:Y:S02]  /*4580*/  ISETP.LT.OR P0, PT, R24, 0x9, !P0 ;  /* 0x000000091800780c */ /* 0x000fe40004701670 */
[----:B------:R-:W-:-:S05]  /*4590*/  F2FP.F16.E4M3.UNPACK_B R4, R4 ;  /* 0x00000004ff04723e */ /* 0x000fca00020006ff */
[----:B------:R-:W-:-:S05]  /*45a0*/  HADD2.F32 R4, -RZ, R4.H0_H0 ;  /* 0x20000004ff047230 */ /* 0x000fca0000004100 */
[----:B01-3--:R-:W-:Y:S01]  /*45b0*/  FMUL R15, R4, R11 ;  /* 0x0000000b040f7220 */ /* 0x00bfe20000400000 */
[----:B------:R-:W-:-:S03]  /*45c0*/  PRMT R4, RZ, 0x7610, R4 ;  /* 0x00007610ff047816 */ /* 0x000fc60000000004 */
[----:B------:R-:W-:-:S05]  /*45d0*/  FFMA R15, R56, R10, R15 ;  /* 0x0000000a380f7223 */ /* 0x000fca000000000f */
[----:B------:R-:W-:-:S05]  /*45e0*/  F2FP.SATFINITE.E4M3.F32.PACK_AB_MERGE_C R15, RZ, R15, RZ ;  /* 0x0000000fff0f723e */ /* 0x000fca00048070ff */
[----:B------:R0:W-:Y:S01]  /*45f0*/  @!P3 STG.E.U8 desc[UR22][R12.64+0x39], R15 ;  /* 0x0000390f0c00b986 */ /* 0x0001e2000c101116 */
[----:B------:R-:W-:Y:S05]  /*4600*/  @P0 BRA `(.L_x_101) ;  /* 0x0000000000040947 */ /* 0x000fea0003800000 */
[----:B------:R1:W5:Y:S02]  /*4610*/  LDG.E.U8 R4, desc[UR22][R22.64+0x38] ;  /* 0x0000381616047981 */ /* 0x000364000c1e1100 */
.L_x_101:
[----:B------:R-:W-:Y:S05]  /*4620*/  BSYNC B1 ;  /* 0x0000000000017941 */ /* 0x000fea0003800000 */
.L_x_100:
[----:B-----5:R-:W-:Y:S01]  /*4630*/  LOP3.LUT R4, R4, 0xff, RZ, 0xc0, !PT ;  /* 0x000000ff04047812 */ /* 0x020fe200078ec0ff */
[----:B------:R-:W-:Y:S01]  /*4640*/  BSSY B1, `(.L_x_102) ;  /* 0x000000b000017945 */ /* 0x000fe20003800000 */
[----:B------:R-:W-:Y:S02]  /*4650*/  ISETP.LT.OR P1, PT, R24, 0x9, !P1 ;  /* 0x000000091800780c */ /* 0x000fe40004f21670 */
[----:B------:R-:W-:-:S05]  /*4660*/  F2FP.F16.E4M3.UNPACK_B R4, R4 ;  /* 0x00000004ff04723e */ /* 0x000fca00020006ff */
[----:B------:R-:W-:-:S05]  /*4670*/  HADD2.F32 R4, -RZ, R4.H0_H0 ;  /* 0x20000004ff047230 */ /* 0x000fca0000004100 */
[----:B------:R-:W-:-:S04]  /*4680*/  FMUL R4, R4, R11 ;  /* 0x0000000b04047220 */ /* 0x000fc80000400000 */
[----:B------:R-:W-:-:S05]  /*4690*/  FFMA R4, R21, R10, R4 ;  /* 0x0000000a15047223 */ /* 0x000fca0000000004 */
[----:B0-----:R-:W-:Y:S02]  /*46a0*/  F2FP.SATFINITE.E4M3.F32.PACK_AB_MERGE_C R13, RZ, R4, RZ ;  /* 0x00000004ff0d723e */ /* 0x001fe400048070ff */
[----:B------:R-:W-:-:S03]  /*46b0*/  PRMT R4, RZ, 0x7610, R4 ;  /* 0x00007610ff047816 */ /* 0x000fc60000000004 */
[----:B------:R0:W-:Y:S01]  /*46c0*/  @!P0 STG.E.U8 desc[UR22][R2.64+0x38], R13 ;  /* 0x0000380d02008986 */ /* 0x0001e2000c101116 */
[----:B------:R-:W-:Y:S05]  /*46d0*/  @P1 BRA `(.L_x_103) ;  /* 0x0000000000041947 */ /* 0x000fea0003800000 */
[----:B------:R3:W5:Y:S02]  /*46e0*/  LDG.E.U8 R4, desc[UR22][R22.64+0x39] ;  /* 0x0000391616047981 */ /* 0x000764000c1e1100 */
.L_x_103:
[----:B------:R-:W-:Y:S05]  /*46f0*/  BSYNC B1 ;  /* 0x0000000000017941 */ /* 0x000fea0003800000 */
.L_x_102:
[----:B------:R-:W-:Y:S05]  /*4700*/  @P1 BRA `(.L_x_104) ;  /* 0x0000000800601947 */ /* 0x000fea0003800000 */
[----:B-----5:R-:W-:-:S04]  /*4710*/  LOP3.LUT R4, R4, 0xff, RZ, 0xc0, !PT ;  /* 0x000000ff04047812 */ /* 0x020fc800078ec0ff */
[----:B------:R-:W-:-:S05]  /*4720*/  F2FP.F16.E4M3.UNPACK_B R4, R4 ;  /* 0x00000004ff04723e */ /* 0x000fca00020006ff */
[----:B------:R-:W-:-:S05]  /*4730*/  HADD2.F32 R4, -RZ, R4.H0_H0 ;  /* 0x20000004ff047230 */ /* 0x000fca0000004100 */
[----:B0-----:R-:W-:-:S04]  /*4740*/  FMUL R13, R4, R11 ;  /* 0x0000000b040d7220 */ /* 0x001fc80000400000 */
[----:B------:R-:W-:-:S05]  /*4750*/  FFMA R13, R20, R10, R13 ;  /* 0x0000000a140d7223 */ /* 0x000fca000000000d */
[----:B------:R-:W-:-:S05]  /*4760*/  F2FP.SATFINITE.E4M3.F32.PACK_AB_MERGE_C R13, RZ, R13, RZ ;  /* 0x0000000dff0d723e */ /* 0x000fca00048070ff */
[----:B------:R0:W-:Y:S01]  /*4770*/  STG.E.U8 desc[UR22][R2.64+0x39], R13 ;  /* 0x0000390d02007986 */ /* 0x0001e2000c101116 */
[----:B------:R-:W-:Y:S05]  /*4780*/  BRA `(.L_x_104) ;  /* 0x0000000800407947 */ /* 0x000fea0003800000 */
.L_x_39:
[----:B------:R-:W-:Y:S01]  /*4790*/  ISETP.GE.AND P0, PT, R25, 0x1, PT ;  /* 0x000000011900780c */ /* 0x000fe20003f06270 */
[-C--:B--2---:R-:W-:Y:S01]  /*47a0*/  FMUL R85, R85, R10.reuse ;  /* 0x0000000a55557220 */ /* 0x084fe20000400000 */
[----:B------:R-:W-:Y:S01]  /*47b0*/  ISETP.GE.AND P1, PT, R25, 0x2, PT ;  /* 0x000000021900780c */ /* 0x000fe20003f26270 */
[-C--:B------:R-:W-:Y:S01]  /*47c0*/  FMUL R84, R84, R10.reuse ;  /* 0x0000000a54547220 */ /* 0x080fe20000400000 */
[C---:B------:R-:W-:Y:S01]  /*47d0*/  ISETP.LT.OR P2, PT, R24.reuse, 0x1, !P0 ;  /* 0x000000011800780c */ /* 0x040fe20004741670 */
[-C--:B------:R-:W-:Y:S01]  /*47e0*/  FMUL R83, R83, R10.reuse ;  /* 0x0000000a53537220 */ /* 0x080fe20000400000 */
[----:B------:R-:W-:Y:S01]  /*47f0*/  ISETP.LT.OR P3, PT, R24, 0x1, !P1 ;  /* 0x000000011800780c */ /* 0x000fe20004f61670 */
[-C--:B------:R-:W-:Y:S01]  /*4800*/  FMUL R82, R82, R10.reuse ;  /* 0x0000000a52527220 */ /* 0x080fe20000400000 */
[----:B------:R-:W-:Y:S01]  /*4810*/  ISETP.LT.OR P0, PT, R24, 0x9, !P0 ;  /* 0x000000091800780c */ /* 0x000fe20004701670 */
[-C--:B------:R-:W-:Y:S01]  /*4820*/  FMUL R81, R81, R10.reuse ;  /* 0x0000000a51517220 */ /* 0x080fe20000400000 */
[----:B------:R-:W-:Y:S01]  /*4830*/  F2FP.SATFINITE.E4M3.F32.PACK_AB_MERGE_C R85, RZ, R85, RZ ;  /* 0x00000055ff55723e */ /* 0x000fe200048070ff */
[----:B------:R-:W-:Y:S01]  /*4840*/  FMUL R80, R80, R10 ;  /* 0x0000000a50507220 */ /* 0x000fe20000400000 */
[----:B------:R-:W-:Y:S01]  /*4850*/  F2FP.SATFINITE.E4M3.F32.PACK_AB_MERGE_C R15, RZ, R84, RZ ;  /* 0x00000054ff0f723e */ /* 0x000fe200048070ff */
[-C--:B------:R-:W-:Y:S01]  /*4860*/  FMUL R78, R78, R10.reuse ;  /* 0x0000000a4e4e7220 */ /* 0x080fe20000400000 */
[----:B------:R-:W-:Y:S01]  /*4870*/  F2FP.SATFINITE.E4M3.F32.PACK_AB_MERGE_C R83, RZ, R83, RZ ;  /* 0x00000053ff53723e */ /* 0x000fe200048070ff */
[-C--:B------:R-:W-:Y:S01]  /*4880*/  FMUL R79, R79, R10.reuse ;  /* 0x0000000a4f4f7220 */ /* 0x080fe20000400000 */
[----:B------:R-:W-:Y:S01]  /*4890*/  F2FP.SATFINITE.E4M3.F32.PACK_AB_MERGE_C R81, RZ, R81, RZ ;  /* 0x00000051ff51723e */ /* 0x000fe200048070ff */
[----:B------:R-:W-:Y:S01]  /*48a0*/  @!P2 STG.E.U8 desc[UR22][R12.64], R85 ;  /* 0x000000550c00a986 */ /* 0x000fe2000c101116 */
[C---:B------:R-:W-:Y:S01]  /*48b0*/  ISETP.GE.AND P2, PT, R25.reuse, 0x9, PT ;  /* 0x000000091900780c */ /* 0x040fe20003f46270 */
[----:B------:R-:W-:Y:S01]  /*48c0*/  FMUL R76, R76, R10 ;  /* 0x0000000a4c4c7220 */ /* 0x000fe20000400000 */
[----:B------:R-:W-:Y:S01]  /*48d0*/  F2FP.SATFINITE.E4M3.F32.PACK_AB_MERGE_C R23, RZ, R80, RZ ;  /* 0x00000050ff17723e */ /* 0x000fe200048070ff */
[----:B------:R1:W-:Y:S01]  /*48e0*/  @!P3 STG.E.U8 desc[UR22][R12.64+0x1], R15 ;  /* 0x0000010f0c00b986 */ /* 0x0003e2000c101116 */
[----:B------:R-:W-:Y:S01]  /*48f0*/  ISETP.GE.AND P3, PT, R25, 0xa, PT ;  /* 0x0000000a1900780c */ /* 0x000fe20003f66270 */
[-C--:B------:R-:W-:Y:S01]  /*4900*/  FMUL R77, R77, R10.reuse ;  /* 0x0000000a4d4d7220 */ /* 0x080fe20000400000 */
[C---:B------:R-:W-:Y:S01]  /*4910*/  ISETP.LT.OR P4, PT, R24.reuse, 0x1, !P2 ;  /* 0x000000011800780c */ /* 0x040fe20005781670 */
[----:B------:R-:W-:Y:S01]  /*4920*/  @!P0 STG.E.U8 desc[UR22][R2.64], R83 ;  /* 0x0000005302008986 */ /* 0x000fe2000c101116 */
[C---:B------:R-:W-:Y:S01]  /*4930*/  ISETP.LT.OR P0, PT, R24.reuse, 0x9, !P1 ;  /* 0x000000091800780c */ /* 0x040fe20004f01670 */
[-C--:B------:R-:W-:Y:S01]  /*4940*/  FMUL R75, R75, R10.reuse ;  /* 0x0000000a4b4b7220 */ /* 0x080fe20000400000 */
[----:B------:R-:W-:Y:S01]  /*4950*/  ISETP.LT.OR P5, PT, R24, 0x1, !P3 ;  /* 0x000000011800780c */ /* 0x000fe20005fa1670 */
[-C--:B------:R-:W-:Y:S01]  /*4960*/  FMUL R74, R74, R10.reuse ;  /* 0x0000000a4a4a7220 */ /* 0x080fe20000400000 */
[C---:B------:R-:W-:Y:S01]  /*4970*/  ISETP.LT.OR P1, PT, R24.reuse, 0x9, !P2 ;  /* 0x000000091800780c */ /* 0x040fe20005721670 */
[-C--:B------:R-:W-:Y:S01]  /*4980*/  FMUL R73, R73, R10.reuse ;  /* 0x0000000a49497220 */ /* 0x080fe20000400000 */
[----:B------:R-:W-:Y:S01]  /*4990*/  ISETP.LT.OR P2, PT, R24, 0x9, !P3 ;  /* 0x000000091800780c */ /* 0x000fe20005f41670 */
[----:B------:R-:W-:Y:S01]  /*49a0*/  FMUL R72, R72, R10 ;  /* 0x0000000a48487220 */ /* 0x000fe20000400000 */
[----:B-1----:R-:W-:Y:S01]  /*49b0*/  F2FP.SATFINITE.E4M3.F32.PACK_AB_MERGE_C R15, RZ, R82, RZ ;  /* 0x00000052ff0f723e */ /* 0x002fe200048070ff */
[----:B------:R-:W-:Y:S01]  /*49c0*/  FMUL R71, R71, R10 ;  /* 0x0000000a47477220 */ /* 0x000fe20000400000 */
[----:B------:R-:W-:Y:S01]  /*49d0*/  F2FP.SATFINITE.E4M3.F32.PACK_AB_MERGE_C R27, RZ, R78, RZ ;  /* 0x0000004eff1b723e */ /* 0x000fe200048070ff */
[-C--:B------:R-:W-:Y:S01]  /*49e0*/  FMUL R70, R70, R10.reuse ;  /* 0x0000000a46467220 */ /* 0x080fe20000400000 */
[----:B------:R-:W-:Y:S01]  /*49f0*/  F2FP.SATFINITE.E4M3.F32.PACK_AB_MERGE_C R79, RZ, R79, RZ ;  /* 0x0000004fff4f723e */ /* 0x000fe200048070ff */
[----:B------:R1:W-:Y:S01]  /*4a00*/  @!P0 STG.E.U8 desc[UR22][R2.64+0x1], R15 ;  /* 0x0000010f02008986 */ /* 0x0003e2000c101116 */
[----:B------:R-:W-:Y:S01]  /*4a10*/  ISETP.GE.AND P0, PT, R25, 0x19, PT ;  /* 0x000000191900780c */ /* 0x000fe20003f06270 */
[-C--:B------:R-:W-:Y:S01]  /*4a20*/  FMUL R69, R69, R10.reuse ;  /* 0x0000000a45457220 */ /* 0x080fe20000400000 */
[----:B------:R-:W-:Y:S01]  /*4a30*/  F2FP.SATFINITE.E4M3.F32.PACK_AB_MERGE_C R77, RZ, R77, RZ ;  /* 0x0000004dff4d723e */ /* 0x000fe200048070ff */
[----:B------:R-:W-:Y:S01]  /*4a40*/  @!P4 STG.E.U8 desc[UR22][R12.64+0x8], R81 ;  /* 0x000008510c00c986 */ /* 0x000fe2000c101116 */
[----:B------:R-:W-:Y:S01]  /*4a50*/  F2FP.SATFINITE.E4M3.F32.PACK_AB_MERGE_C R75, RZ, R75, RZ ;  /* 0x0000004bff4b723e */ /* 0x000fe200048070ff */
[-C--:B------:R-:W-:Y:S01]  /*4a60*/  FMUL R68, R68, R10.reuse ;  /* 0x0000000a44447220 */ /* 0x080fe20000400000 */
[----:B------:R-:W-:Y:S01]  /*4a70*/  F2FP.SATFINITE.E4M3.F32.PACK_AB_MERGE_C R73, RZ, R73, RZ ;  /* 0x00000049ff49723e */ /* 0x000fe200048070ff */
[----:B------:R2:W-:Y:S01]  /*4a80*/  @!P5 STG.E.U8 desc[UR22][R12.64+0x9], R23 ;  /* 0x000009170c00d986 */ /* 0x0005e2000c101116 */
[----:B------:R-:W-:Y:S01]  /*4a90*/  ISETP.LT.OR P5, PT, R24, 0x1, !P0 ;  /* 0x000000011800780c */ /* 0x000fe200047a1670 */
[-C--:B------:R-:W-:Y:S01]  /*4aa0*/  FMUL R66, R66, R10.reuse ;  /* 0x0000000a42427220 */ /* 0x080fe20000400000 */
[C---:B------:R-:W-:Y:S01]  /*4ab0*/  ISETP.LT.OR P0, PT, R24.reuse, 0x9, !P0 ;  /* 0x000000091800780c */ /* 0x040fe20004701670 */
[----:B------:R3:W-:Y:S01]  /*4ac0*/  @!P2 STG.E.U8 desc[UR22][R2.64+0x9], R27 ;  /* 0x0000091b0200a986 */ /* 0x0007e2000c101116 */
[----:B------:R-:W-:Y:S01]  /*4ad0*/  ISETP.GE.AND P2, PT, R25, 0x12, PT ;  /* 0x000000121900780c */ /* 0x000fe20003f46270 */
[----:B------:R-:W-:Y:S01]  /*4ae0*/  FMUL R67, R67, R10 ;  /* 0x0000000a43437220 */ /* 0x000fe20000400000 */
[----:B-1----:R-:W-:Y:S01]  /*4af0*/  F2FP.SATFINITE.E4M3.F32.PACK_AB_MERGE_C R15, RZ, R76, RZ ;  /* 0x0000004cff0f723e */ /* 0x002fe200048070ff */
[----:B------:R-:W-:Y:S01]  /*4b00*/  @!P1 STG.E.U8 desc[UR22][R2.64+0x8], R79 ;  /* 0x0000084f02009986 */ /* 0x000fe2000c101116 */
[----:B------:R-:W-:Y:S01]  /*4b10*/  ISETP.GE.AND P1, PT, R25, 0x11, PT ;  /* 0x000000111900780c */ /* 0x000fe20003f26270 */
[-C--:B------:R-:W-:Y:S01]  /*4b20*/  FMUL R65, R65, R10.reuse ;  /* 0x0000000a41417220 */ /* 0x080fe20000400000 */
[----:B------:R-:W-:Y:S01]  /*4b30*/  ISETP.LT.OR P3, PT, R24, 0x1, !P2 ;  /* 0x000000011800780c */ /* 0x000fe20005761670 */
[-C--:B------:R-:W-:Y:S01]  /*4b40*/  FMUL R64, R64, R10.reuse ;  /* 0x0000000a40407220 */ /* 0x080fe20000400000 */
[C---:B------:R-:W-:Y:S01]  /*4b50*/  ISETP.LT.OR P4, PT, R24.reuse, 0x1, !P1 ;  /* 0x000000011800780c */ /* 0x040fe20004f81670 */
[-C--:B------:R-:W-:Y:S01]  /*4b60*/  FMUL R63, R63, R10.reuse ;  /* 0x0000000a3f3f7220 */ /* 0x080fe20000400000 */
[----:B------:R-:W-:Y:S01]  /*4b70*/  ISETP.LT.OR P1, PT, R24, 0x9, !P1 ;  /* 0x000000091800780c */ /* 0x000fe20004f21670 */
[-C--:B------:R-:W-:Y:S01]  /*4b80*/  FMUL R62, R62, R10.reuse ;  /* 0x0000000a3e3e7220 */ /* 0x080fe20000400000 */
[----:B------:R-:W-:Y:S01]  /*4b90*/  ISETP.LT.OR P2, PT, R24, 0x9, !P2 ;  /* 0x000000091800780c */ /* 0x000fe20005741670 */
[----:B------:R-:W-:Y:S01]  /*4ba0*/  FMUL R61, R61, R10 ;  /* 0x0000000a3d3d7220 */ /* 0x000fe20000400000 */
[----:B--2---:R-:W-:Y:S01]  /*4bb0*/  F2FP.SATFINITE.E4M3.F32.PACK_AB_MERGE_C R23, RZ, R74, RZ ;  /* 0x0000004aff17723e */ /* 0x004fe200048070ff */
[-C--:B------:R-:W-:Y:S01]  /*4bc0*/  FMUL R60, R60, R10.reuse ;  /* 0x0000000a3c3c7220 */ /* 0x080fe20000400000 */
[----:B------:R-:W-:Y:S01]  /*4bd0*/  F2FP.SATFINITE.E4M3.F32.PACK_AB_MERGE_C R71, RZ, R71, RZ ;  /* 0x00000047ff47723e */ /* 0x000fe200048070ff */
[-C--:B------:R-:W-:Y:S01]  /*4be0*/  FMUL R59, R59, R10.reuse ;  /* 0x0000000a3b3b7220 */ /* 0x080fe20000400000 */
[----:B------:R-:W-:Y:S01]  /*4bf0*/  F2FP.SATFINITE.E4M3.F32.PACK_AB_MERGE_C R69, RZ, R69, RZ ;  /* 0x00000045ff45723e */ /* 0x000fe200048070ff */
[----:B------:R1:W-:Y:S01]  /*4c00*/  @!P3 STG.E.U8 desc[UR22][R12.64+0x11], R15 ;  /* 0x0000110f0c00b986 */ /* 0x0003e2000c101116 */
[----:B------:R-:W-:Y:S01]  /*4c10*/  ISETP.GE.AND P3, PT, R25, 0x1a, PT ;  /* 0x0000001a1900780c */ /* 0x000fe20003f66270 */
[----:B------:R-:W-:Y:S01]  /*4c20*/  FMUL R58, R58, R10 ;  /* 0x0000000a3a3a7220 */ /* 0x000fe20000400000 */
[----:B---3--:R-:W-:Y:S01]  /*4c30*/  F2FP.SATFINITE.E4M3.F32.PACK_AB_MERGE_C R27, RZ, R68, RZ ;  /* 0x00000044ff1b723e */ /* 0x008fe200048070ff */
[----:B------:R-:W-:Y:S01]  /*4c40*/  @!P4 STG.E.U8 desc[UR22][R12.64+0x10], R77 ;  /* 0x0000104d0c00c986 */ /* 0x000fe2000c101116 */
[C---:B------:R-:W-:Y:S01]  /*4c50*/  ISETP.LT.OR P4, PT, R24.reuse, 0x1, !P3 ;  /* 0x000000011800780c */ /* 0x040fe20005f81670 */
[-C--:B------:R-:W-:Y:S01]  /*4c60*/  FMUL R57, R57, R10.reuse ;  /* 0x0000000a39397220 */ /* 0x080fe20000400000 */
[----:B------:R-:W-:Y:S01]  /*4c70*/  ISETP.LT.OR P3, PT, R24, 0x9, !P3 ;  /* 0x000000091800780c */ /* 0x000fe20005f61670 */
[----:B------:R-:W-:Y:S01]  /*4c80*/  @!P1 STG.E.U8 desc[UR22][R2.64+0x10], R75 ;  /* 0x0000104b02009986 */ /* 0x000fe2000c101116 */
[C---:B------:R-:W-:Y:S01]  /*4c90*/  ISETP.GE.AND P1, PT, R25.reuse, 0x22, PT ;  /* 0x000000221900780c */ /* 0x040fe20003f26270 */
[-C--:B------:R-:W-:Y:S01]  /*4ca0*/  FMUL R56, R56, R10.reuse ;  /* 0x0000000a38387220 */ /* 0x080fe20000400000 */
[----:B------:R-:W-:Y:S01]  /*4cb0*/  F2FP.SATFINITE.E4M3.F32.PACK_AB_MERGE_C R67, RZ, R67, RZ ;  /* 0x00000043ff43723e */ /* 0x000fe200048070ff */
[----:B------:R2:W-:Y:S01]  /*4cc0*/  @!P2 STG.E.U8 desc[UR22][R2.64+0x11], R23 ;  /* 0x000011170200a986 */ /* 0x0005e2000c101116 */
[----:B------:R-:W-:Y:S01]  /*4cd0*/  ISETP.GE.AND P2, PT, R25, 0x21, PT ;  /* 0x000000211900780c */ /* 0x000fe20003f46270 */
[----:B------:R-:W-:Y:S01]  /*4ce0*/  FMUL R21, R21, R10 ;  /* 0x0000000a15157220 */ /* 0x000fe20000400000 */
[----:B-1----:R-:W-:Y:S01]  /*4cf0*/  F2FP.SATFINITE.E4M3.F32.PACK_AB_MERGE_C R15, RZ, R72, RZ ;  /* 0x00000048ff0f723e */ /* 0x002fe200048070ff */
[----:B------:R-:W-:Y:S01]  /*4d00*/  @!P5 STG.E.U8 desc[UR22][R12.64+0x18], R73 ;  /* 0x000018490c00d986 */ /* 0x000fe2000c101116 */
[----:B------:R-:W-:Y:S01]  /*4d10*/  ISETP.LT.OR P6, PT, R24, 0x1, !P2 ;  /* 0x000000011800780c */ /* 0x000fe200057c1670 */
[----:B------:R-:W-:Y:S01]  /*4d20*/  FMUL R20, R20, R10 ;  /* 0x0000000a14147220 */ /* 0x000fe20000400000 */
[C---:B------:R-:W-:Y:S01]  /*4d30*/  ISETP.LT.OR P5, PT, R24.reuse, 0x1, !P1 ;  /* 0x000000011800780c */ /* 0x040fe20004fa1670 */
[----:B------:R1:W-:Y:S01]  /*4d40*/  @!P4 STG.E.U8 desc[UR22][R12.64+0x19], R15 ;  /* 0x0000190f0c00c986 */ /* 0x0003e2000c101116 */
[----:B------:R-:W-:-:S02]  /*4d50*/  ISETP.LT.OR P1, PT, R24, 0x9, !P1 ;  /* 0x000000091800780c */ /* 0x000fc40004f21670 */
[C---:B------:R-:W-:Y:S01]  /*4d60*/  ISETP.LT.OR P2, PT, R24.reuse, 0x9, !P2 ;  /* 0x000000091800780c */ /* 0x040fe20005741670 */
[----:B------:R-:W-:Y:S01]  /*4d70*/  @!P0 STG.E.U8 desc[UR22][R2.64+0x18], R71 ;  /* 0x0000184702008986 */ /* 0x000fe2000c101116 */
[----:B--2---:R-:W-:Y:S02]  /*4d80*/  F2FP.SATFINITE.E4M3.F32.PACK_AB_MERGE_C R23, RZ, R70, RZ ;  /* 0x00000046ff17723e */ /* 0x004fe400048070ff */
[C---:B------:R-:W-:Y:S02]  /*4d90*/  ISETP.GE.AND P0, PT, R25.reuse, 0x29, PT ;  /* 0x000000291900780c */ /* 0x040fe40003f06270 */
[----:B------:R-:W-:Y:S01]  /*4da0*/  F2FP.SATFINITE.E4M3.F32.PACK_AB_MERGE_C R65, RZ, R65, RZ ;  /* 0x00000041ff41723e */ /* 0x000fe200048070ff */
[----:B------:R2:W-:Y:S01]  /*4db0*/  @!P3 STG.E.U8 desc[UR22][R2.64+0x19], R23 ;  /* 0x000019170200b986 */ /* 0x0005e2000c101116 */
[----:B------:R-:W-:Y:S02]  /*4dc0*/  ISETP.GE.AND P3, PT, R25, 0x2a, PT ;  /* 0x0000002a1900780c */ /* 0x000fe40003f66270 */
[----:B-1----:R-:W-:Y:S01]  /*4dd0*/  F2FP.SATFINITE.E4M3.F32.PACK_AB_MERGE_C R15, RZ, R66, RZ ;  /* 0x00000042ff0f723e */ /* 0x002fe200048070ff */
[----:B------:R-:W-:Y:S01]  /*4de0*/  @!P6 STG.E.U8 desc[UR22][R12.64+0x20], R69 ;  /* 0x000020450c00e986 */ /* 0x000fe2000c101116 */
[----:B------:R-:W-:-:S02]  /*4df0*/  ISETP.LT.OR P4, PT, R24, 0x1, !P0 ;  /* 0x000000011800780c */ /* 0x000fc40004781670 */
[C---:B------:R-:W-:Y:S01]  /*4e00*/  ISETP.LT.OR P0, PT, R24.reuse, 0x9, !P0 ;  /* 0x000000091800780c */ /* 0x040fe20004701670 */
[----:B------:R-:W-:Y:S01]  /*4e10*/  @!P5 STG.E.U8 desc[UR22][R12.64+0x21], R27 ;  /* 0x0000211b0c00d986 */ /* 0x000fe2000c101116 */
[C---:B------:R-:W-:Y:S02]  /*4e20*/  ISETP.LT.OR P5, PT, R24.reuse, 0x1, !P3 ;  /* 0x000000011800780c */ /* 0x040fe40005fa1670 */
[C---:B------:R-:W-:Y:S01]  /*4e30*/  ISETP.LT.OR P3, PT, R24.reuse, 0x9, !P3 ;  /* 0x000000091800780c */ /* 0x040fe20005f61670 */
[----:B------:R1:W-:Y:S01]  /*4e40*/  @!P1 STG.E.U8 desc[UR22][R2.64+0x21], R15 ;  /* 0x0000210f02009986 */ /* 0x0003e2000c101116 */
[----:B------:R-:W-:Y:S02]  /*4e50*/  ISETP.GE.AND P1, PT, R25, 0x31, PT ;  /* 0x000000311900780c */ /* 0x000fe40003f26270 */
[----:B--2---:R-:W-:Y:S01]  /*4e60*/  F2FP.SATFINITE.E4M3.F32.PACK_AB_MERGE_C R23, RZ, R64, RZ ;  /* 0x00000040ff17723e */ /* 0x004fe200048070ff */
[----:B------:R-:W-:Y:S01]  /*4e70*/  @!P2 STG.E.U8 desc[UR22][R2.64+0x20], R67 ;  /* 0x000020430200a986 */ /* 0x000fe2000c101116 */
[----:B------:R-:W-:-:S02]  /*4e80*/  ISETP.LT.OR P6, PT, R24, 0x1, !P1 ;  /* 0x000000011800780c */ /* 0x000fc40004fc1670 */
[----:B------:R-:W-:Y:S01]  /*4e90*/  F2FP.SATFINITE.E4M3.F32.PACK_AB_MERGE_C R63, RZ, R63, RZ ;  /* 0x0000003fff3f723e */ /* 0x000fe200048070ff */
[----:B------:R-:W-:Y:S01]  /*4ea0*/  @!P4 STG.E.U8 desc[UR22][R12.64+0x28], R65 ;  /* 0x000028410c00c986 */ /* 0x000fe2000c101116 */
[C---:B------:R-:W-:Y:S02]  /*4eb0*/  ISETP.GE.AND P4, PT, R25.reuse, 0x32, PT ;  /* 0x000000321900780c */ /* 0x040fe40003f86270 */
[----:B------:R-:W-:Y:S01]  /*4ec0*/  F2FP.SATFINITE.E4M3.F32.PACK_AB_MERGE_C R61, RZ, R61, RZ ;  /* 0x0000003dff3d723e */ /* 0x000fe200048070ff */
[----:B------:R2:W-:Y:S01]  /*4ed0*/  @!P5 STG.E.U8 desc[UR22][R12.64+0x29], R23 ;  /* 0x000029170c00d986 */ /* 0x0005e2000c101116 */
[----:B-1----:R-:W-:Y:S02]  /*4ee0*/  F2FP.SATFINITE.E4M3.F32.PACK_AB_MERGE_C R15, RZ, R62, RZ ;  /* 0x0000003eff0f723e */ /* 0x002fe400048070ff */
[----:B------:R-:W-:Y:S01]  /*4ef0*/  ISETP.LT.OR P5, PT, R24, 0x1, !P4 ;  /* 0x000000011800780c */ /* 0x000fe200067a1670 */
[----:B------:R-:W-:Y:S01]  /*4f00*/  @!P0 STG.E.U8 desc[UR22][R2.64+0x28], R63 ;  /* 0x0000283f02008986 */ /* 0x000fe2000c101116 */
[----:B------:R-:W-:-:S02]  /*4f10*/  ISETP.GE.AND P2, PT, R25, 0x39, PT ;  /* 0x000000391900780c */ /* 0x000fc40003f46270 */
[----:B------:R-:W-:Y:S01]  /*4f20*/  ISETP.GE.AND P0, PT, R25, 0x3a, PT ;  /* 0x0000003a1900780c */ /* 0x000fe20003f06270 */
[----:B------:R1:W-:Y:S01]  /*4f30*/  @!P3 STG.E.U8 desc[UR22][R2.64+0x29], R15 ;  /* 0x0000290f0200b986 */ /* 0x0003e2000c101116 */
[C---:B------:R-:W-:Y:S02]  /*4f40*/  ISETP.LT.OR P1, PT, R24.reuse, 0x9, !P1 ;  /* 0x000000091800780c */ /* 0x040fe40004f21670 */
[C---:B------:R-:W-:Y:S01]  /*4f50*/  ISETP.LT.OR P4, PT, R24.reuse, 0x9, !P4 ;  /* 0x000000091800780c */ /* 0x040fe20006781670 */
[----:B------:R-:W-:Y:S01]  /*4f60*/  @!P6 STG.E.U8 desc[UR22][R12.64+0x30], R61 ;  /* 0x0000303d0c00e986 */ /* 0x000fe2000c101116 */
[C---:B------:R-:W-:Y:S02]  /*4f70*/  ISETP.LT.OR P3, PT, R24.reuse, 0x1, !P2 ;  /* 0x000000011800780c */ /* 0x040fe40005761670 */
[C---:B------:R-:W-:Y:S02]  /*4f80*/  ISETP.LT.OR P6, PT, R24.reuse, 0x1, !P0 ;  /* 0x000000011800780c */ /* 0x040fe400047c1670 */
[----:B------:R-:W-:-:S02]  /*4f90*/  ISETP.LT.OR P2, PT, R24, 0x9, !P2 ;  /* 0x000000091800780c */ /* 0x000fc40005741670 */
[----:B------:R-:W-:Y:S02]  /*4fa0*/  ISETP.LT.OR P0, PT, R24, 0x9, !P0 ;  /* 0x000000091800780c */ /* 0x000fe40004701670 */
[----:B--2---:R-:W-:Y:S02]  /*4fb0*/  F2FP.SATFINITE.E4M3.F32.PACK_AB_MERGE_C R23, RZ, R60, RZ ;  /* 0x0000003cff17723e */ /* 0x004fe400048070ff */
[----:B------:R-:W-:Y:S02]  /*4fc0*/  F2FP.SATFINITE.E4M3.F32.PACK_AB_MERGE_C R59, RZ, R59, RZ ;  /* 0x0000003bff3b723e */ /* 0x000fe400048070ff */
[----:B-1----:R-:W-:Y:S01]  /*4fd0*/  F2FP.SATFINITE.E4M3.F32.PACK_AB_MERGE_C R15, RZ, R58, RZ ;  /* 0x0000003aff0f723e */ /* 0x002fe200048070ff */
[----:B------:R1:W-:Y:S01]  /*4fe0*/  @!P5 STG.E.U8 desc[UR22][R12.64+0x31], R23 ;  /* 0x000031170c00d986 */ /* 0x0003e2000c101116 */
[----:B------:R-:W-:Y:S02]  /*4ff0*/  F2FP.SATFINITE.E4M3.F32.PACK_AB_MERGE_C R57, RZ, R57, RZ ;  /* 0x00000039ff39723e */ /* 0x000fe400048070ff */
[----:B------:R-:W-:Y:S01]  /*5000*/  F2FP.SATFINITE.E4M3.F32.PACK_AB_MERGE_C R25, RZ, R56, RZ ;  /* 0x00000038ff19723e */ /* 0x000fe200048070ff */
[----:B------:R2:W-:Y:S01]  /*5010*/  @!P1 STG.E.U8 desc[UR22][R2.64+0x30], R59 ;  /* 0x0000303b02009986 */ /* 0x0005e2000c101116 */
[----:B------:R-:W-:-:S03]  /*5020*/  F2FP.SATFINITE.E4M3.F32.PACK_AB_MERGE_C R21, RZ, R21, RZ ;  /* 0x00000015ff15723e */ /* 0x000fc600048070ff */
[----:B------:R2:W-:Y:S01]  /*5030*/  @!P4 STG.E.U8 desc[UR22][R2.64+0x31], R15 ;  /* 0x0000310f0200c986 */ /* 0x0005e2000c101116 */
[----:B-1----:R-:W-:-:S03]  /*5040*/  F2FP.SATFINITE.E4M3.F32.PACK_AB_MERGE_C R23, RZ, R20, RZ ;  /* 0x00000014ff17723e */ /* 0x002fc600048070ff */
[----:B------:R2:W-:Y:S04]  /*5050*/  @!P3 STG.E.U8 desc[UR22][R12.64+0x38], R57 ;  /* 0x000038390c00b986 */ /* 0x0005e8000c101116 */
[----:B------:R2:W-:Y:S04]  /*5060*/  @!P6 STG.E.U8 desc[UR22][R12.64+0x39], R25 ;  /* 0x000039190c00e986 */ /* 0x0005e8000c101116 */
[----:B------:R2:W-:Y:S04]  /*5070*/  @!P2 STG.E.U8 desc[UR22][R2.64+0x38], R21 ;  /* 0x000038150200a986 */ /* 0x0005e8000c101116 */
[----:B------:R2:W-:Y:S02]  /*5080*/  @!P0 STG.E.U8 desc[UR22][R2.64+0x39], R23 ;  /* 0x0000391702008986 */ /* 0x0005e4000c101116 */
.L_x_104:
[----:B------:R-:W-:Y:S05]  /*5090*/  BSYNC B0 ;  /* 0x0000000000007941 */ /* 0x000fea0003800000 */
.L_x_38:
[----:B0-2---:R-:W-:Y:S01]  /*50a0*/  IMAD.U32 R2, RZ, RZ, UR20 ;  /* 0x00000014ff027e24 */ /* 0x005fe2000f8e00ff */
[----:B------:R-:W-:Y:S01]  /*50b0*/  ULDC.64 UR4, c[0x0][0x650] ;  /* 0x0001940000047ab9 */ /* 0x000fe20000000a00 */
[----:B------:R-:W-:Y:S01]  /*50c0*/  IMAD.U32 R3, RZ, RZ, UR21 ;  /* 0x00000015ff037e24 */ /* 0x000fe2000f8e00ff */
[----:B------:R0:W-:Y:S01]  /*50d0*/  SYNCS.ARRIVE.TRANS64.A1T0 RZ, [R18+UR33], RZ ;  /* 0x000000ff12ff79a7 */ /* 0x0001e20008100021 */
[----:B------:R-:W-:Y:S01]  /*50e0*/  IMAD.U32 R3, RZ, RZ, UR13 ;  /* 0x0000000dff037e24 */ /* 0x000fe2000f8e00ff */
[C---:B------:R-:W-:Y:S01]  /*50f0*/  LEA R0, P0, R2.reuse, R0, 0x1 ;  /* 0x0000000002007211 */ /* 0x040fe200078008ff */
[----:B-----5:R-:W-:Y:S01]  /*5100*/  IMAD.MOV.U32 R4, RZ, RZ, -0x1 ;  /* 0xffffffffff047424 */ /* 0x020fe200078e00ff */
[----:B----4-:R-:W-:Y:S02]  /*5110*/  PRMT R12, RZ, 0x7610, R12 ;  /* 0x00007610ff0c7816 */ /* 0x010fe4000000000c */
[----:B------:R-:W-:Y:S01]  /*5120*/  LEA.HI.X R5, R2, R5, R3, 0x1, P0 ;  /* 0x0000000502057211 */ /* 0x000fe200000f0c03 */
[----:B------:R-:W-:Y:S01]  /*5130*/  IMAD.MOV.U32 R2, RZ, RZ, -0x1 ;  /* 0xffffffffff027424 */ /* 0x000fe200078e00ff */
[----:B------:R-:W-:Y:S01]  /*5140*/  ISETP.GE.U32.AND P0, PT, R0, UR4, PT ;  /* 0x0000000400007c0c */ /* 0x000fe2000bf06070 */
[----:B------:R-:W-:-:S03]  /*5150*/  IMAD.MOV.U32 R3, RZ, RZ, -0x1 ;  /* 0xffffffffff037424 */ /* 0x000fc600078e00ff */
[----:B------:R-:W-:-:S13]  /*5160*/  ISETP.GE.U32.AND.EX P0, PT, R5, UR5, PT, P0 ;  /* 0x0000000505007c0c */ /* 0x000fda000bf06100 */
[----:B0-----:R-:W-:Y:S05]  /*5170*/  @P0 BRA `(.L_x_105) ;  /* 0x0000000400880947 */ /* 0x001fea0003800000 */
[----:B------:R-:W0:Y:S01]  /*5180*/  S2UR UR8, SR_CTAID.X ;  /* 0x00000000000879c3 */ /* 0x000e220000002500 */
[----:B------:R-:W-:Y:S01]  /*5190*/  ULDC.64 UR4, c[0x0][0x628] ;  /* 0x00018a0000047ab9 */ /* 0x000fe20000000a00 */
[----:B------:R-:W-:Y:S01]  /*51a0*/  ULDC UR6, c[0x0][0x150] ;  /* 0x0000540000067ab9 */ /* 0x000fe20000000800 */
[----:B------:R-:W-:Y:S01]  /*51b0*/  ISETP.NE.U32.AND P0, PT, RZ, UR4, PT ;  /* 0x00000004ff007c0c */ /* 0x000fe2000bf05070 */
[----:B------:R-:W-:Y:S01]  /*51c0*/  ULDC UR28, c[0x0][0x630] ;  /* 0x00018c00001c7ab9 */ /* 0x000fe20000000800 */
[C---:B------:R-:W-:Y:S01]  /*51d0*/  R2UR UR29, R0.reuse ;  /* 0x00000000001d72ca */ /* 0x040fe200000e0000 */
[----:B------:R-:W-:Y:S01]  /*51e0*/  ULDC UR34, c[0x0][0x154] ;  /* 0x0000550000227ab9 */ /* 0x000fe20000000800 */
[----:B------:R-:W-:Y:S01]  /*51f0*/  ISETP.NE.AND.EX P0, PT, RZ, UR5, PT, P0 ;  /* 0x00000005ff007c0c */ /* 0x000fe2000bf05300 */
[----:B------:R-:W2:Y:S01]  /*5200*/  S2UR UR35, SR_CTAID.Y ;  /* 0x00000000002379c3 */ /* 0x000ea20000002600 */
[----:B------:R-:W-:Y:S02]  /*5210*/  R2UR UR30, R5 ;  /* 0x00000000051e72ca */ /* 0x000fe400000e0000 */
[----:B------:R-:W-:-:S02]  /*5220*/  R2UR UR26, R0 ;  /* 0x00000000001a72ca */ /* 0x000fc400000e0000 */
[----:B------:R-:W-:Y:S02]  /*5230*/  R2UR UR27, R5 ;  /* 0x00000000051b72ca */ /* 0x000fe400000e0000 */
[----:B0-----:R-:W-:-:S05]  /*5240*/  I2FP.F32.U32 R2, UR8 ;  /* 0x0000000800027c45 */ /* 0x001fca0008201000 */
[----:B------:R-:W-:-:S04]  /*5250*/  FMUL R2, R2, UR6 ;  /* 0x0000000602027c20 */ /* 0x000fc80008400000 */
[----:B------:R0:W4:Y:S01]  /*5260*/  F2I.U32.TRUNC.NTZ R3, R2 ;  /* 0x0000000200037305 */ /* 0x000122000020f000 */
[----:B--2---:R-:W-:Y:S05]  /*5270*/  @!P0 BRA `(.L_x_106) ;  /* 0x0000000000308947 */ /* 0x004fea0003800000 */
        /* <DEDUP_REMOVED lines=12> */
.L_x_106:
[----:B0-----:R-:W-:Y:S01]  /*5340*/  I2FP.F32.U32 R2, UR35 ;  /* 0x0000002300027c45 */ /* 0x001fe20008201000 */
[----:B------:R-:W-:Y:S02]  /*5350*/  USHF.R.U64 UR6, UR26, UR28, UR27 ;  /* 0x0000001c1a067299 */ /* 0x000fe4000800121b */
[----:B------:R-:W-:Y:S01]  /*5360*/  USHF.R.U32.HI UR4, URZ, UR28, UR27 ;  /* 0x0000001c3f047299 */ /* 0x000fe2000801161b */
[----:B----4-:R-:W-:Y:S01]  /*5370*/  R2UR UR28, R3 ;  /* 0x00000000031c72ca */ /* 0x010fe200000e0000 */
[----:B------:R-:W-:Y:S01]  /*5380*/  UIADD3 UR24, UP0, URZ, -UR6, URZ ;  /* 0x800000063f187290 */ /* 0x000fe2000ff1e03f */
[----:B------:R-:W-:Y:S01]  /*5390*/  FMUL R2, R2, UR34 ;  /* 0x0000002202027c20 */ /* 0x000fe20008400000 */
[----:B------:R-:W-:Y:S01]  /*53a0*/  ULDC.64 UR26, c[0x0][0x620] ;  /* 0x00018800001a7ab9 */ /* 0x000fe20000000a00 */
[----:B------:R-:W-:Y:S01]  /*53b0*/  UMOV UR10, UR29 ;  /* 0x0000001d000a7c82 */ /* 0x000fe20008000000 */
[----:B------:R-:W-:Y:S01]  /*53c0*/  UIADD3.X UR4, URZ, ~UR4, URZ, UP0, !UPT ;  /* 0x800000043f047290 */ /* 0x000fe200087fe43f */
[----:B------:R-:W-:-:S02]  /*53d0*/  UMOV UR11, UR30 ;  /* 0x0000001e000b7c82 */ /* 0x000fc40008000000 */
[----:B------:R-:W0:Y:S01]  /*53e0*/  F2I.U32.TRUNC.NTZ R2, R2 ;  /* 0x0000000200027305 */ /* 0x000e22000020f000 */
[----:B------:R-:W-:Y:S02]  /*53f0*/  UIMAD UR4, UR4, UR26, URZ ;  /* 0x0000001a040472a4 */ /* 0x000fe4000f8e023f */
[----:B------:R-:W-:Y:S02]  /*5400*/  UIMAD.WIDE.U32 UR10, UR24, UR26, UR10 ;  /* 0x0000001a180a72a5 */ /* 0x000fe4000f8e000a */
[----:B------:R-:W-:Y:S01]  /*5410*/  UIMAD UR24, UR24, UR27, UR4 ;  /* 0x0000001b181872a4 */ /* 0x000fe2000f8e0204 */
[----:B------:R-:W-:Y:S01]  /*5420*/  ULDC UR38, c[0x0][0x658] ;  /* 0x0001960000267ab9 */ /* 0x000fe20000000800 */
[----:B------:R-:W-:Y:S02]  /*5430*/  UMOV UR25, 0xffffffff ;  /* 0xffffffff00197882 */ /* 0x000fe40000000000 */
[----:B------:R-:W-:Y:S01]  /*5440*/  UIADD3 UR11, UR11, UR24, URZ ;  /* 0x000000180b0b7290 */ /* 0x000fe2000fffe03f */
[----:B------:R-:W-:Y:S01]  /*5450*/  ULDC UR26, c[0x0][0x618] ;  /* 0x00018600001a7ab9 */ /* 0x000fe20000000800 */
[----:B------:R-:W-:Y:S01]  /*5460*/  ULDC.64 UR4, c[0x0][0x640] ;  /* 0x0001900000047ab9 */ /* 0x000fe20000000a00 */
[----:B------:R-:W-:Y:S01]  /*5470*/  USHF.L.U32 UR34, UR25, UR38, URZ ;  /* 0x0000002619227299 */ /* 0x000fe2000800063f */
[----:B------:R-:W-:Y:S01]  /*5480*/  ISETP.NE.U32.AND P0, PT, RZ, UR4, PT ;  /* 0x00000004ff007c0c */ /* 0x000fe2000bf05070 */
[----:B------:R-:W-:Y:S01]  /*5490*/  USHF.R.U64 UR25, UR10, UR26, UR11 ;  /* 0x0000001a0a197299 */ /* 0x000fe2000800120b */
[----:B0-----:R-:W-:Y:S01]  /*54a0*/  R2UR UR29, R2 ;  /* 0x00000000021d72ca */ /* 0x001fe200000e0000 */
[----:B------:R-:W-:Y:S01]  /*54b0*/  USHF.R.U32.HI UR10, URZ, UR26, UR11 ;  /* 0x0000001a3f0a7299 */ /* 0x000fe2000801160b */
[----:B------:R-:W-:Y:S01]  /*54c0*/  ISETP.NE.AND.EX P0, PT, RZ, UR5, PT, P0 ;  /* 0x00000005ff007c0c */ /* 0x000fe2000bf05300 */
[----:B------:R-:W-:Y:S01]  /*54d0*/  ULDC UR36, c[0x0][0x608] ;  /* 0x0001820000247ab9 */ /* 0x000fe20000000800 */
[----:B------:R-:W-:-:S02]  /*54e0*/  ULOP3.LUT UR39, URZ, UR34, URZ, 0x33, !UPT ;  /* 0x000000223f277292 */ /* 0x000fc4000f8e333f */
[----:B------:R-:W-:Y:S02]  /*54f0*/  USHF.R.U64 UR34, UR25, UR36, UR10 ;  /* 0x0000002419227299 */ /* 0x000fe4000800120a */
[----:B------:R-:W-:Y:S02]  /*5500*/  USHF.R.U32.HI UR10, URZ, UR36, UR10 ;  /* 0x000000243f0a7299 */ /* 0x000fe4000801160a */
[----:B------:R-:W-:Y:S02]  /*5510*/  UIADD3 UR28, -UR28, URZ, URZ ;  /* 0x0000003f1c1c7290 */ /* 0x000fe4000fffe13f */
[----:B------:R-:W-:Y:S01]  /*5520*/  USHF.R.U64 UR36, UR34, UR38, UR10 ;  /* 0x0000002622247299 */ /* 0x000fe2000800120a */
[----:B------:R-:W-:Y:S01]  /*5530*/  UMOV UR30, 0x1 ;  /* 0x00000001001e7882 */ /* 0x000fe20000000000 */
[----:B------:R-:W-:Y:S01]  /*5540*/  ULDC UR27, c[0x0][0x144] ;  /* 0x00005100001b7ab9 */ /* 0x000fe20000000800 */
[----:B------:R-:W-:Y:S01]  /*5550*/  UIADD3 UR37, -UR29, URZ, URZ ;  /* 0x0000003f1d257290 */ /* 0x000fe2000fffe13f */
[----:B------:R-:W-:Y:S01]  /*5560*/  ULDC UR9, c[0x0][0x600] ;  /* 0x0001800000097ab9 */ /* 0x000fe20000000800 */
[----:B------:R-:W-:-:S02]  /*5570*/  USHF.L.U32 UR30, UR30, UR38, URZ ;  /* 0x000000261e1e7299 */ /* 0x000fc4000800063f */
[----:B------:R-:W-:Y:S02]  /*5580*/  USHF.R.U32.HI UR29, URZ, UR38, UR10 ;  /* 0x000000263f1d7299 */ /* 0x000fe4000801160a */
[----:B------:R-:W-:Y:S02]  /*5590*/  UIMAD UR38, UR27, UR28, UR8 ;  /* 0x0000001c1b2672a4 */ /* 0x000fe4000f8e0208 */
[----:B------:R-:W-:Y:S01]  /*55a0*/  UIADD3 UR24, UR9, -0x1, URZ ;  /* 0xffffffff09187890 */ /* 0x000fe2000fffe03f */
[----:B------:R-:W-:Y:S01]  /*55b0*/  ULDC UR42, c[0x0][0x148] ;  /* 0x00005200002a7ab9 */ /* 0x000fe20000000800 */
[----:B------:R-:W-:Y:S01]  /*55c0*/  ULDC UR40, c[0x0][0x648] ;  /* 0x0001920000287ab9 */ /* 0x000fe20000000800 */
[----:B------:R-:W-:Y:S01]  /*55d0*/  ULDC UR41, c[0x0][0x638] ;  /* 0x00018e0000297ab9 */ /* 0x000fe20000000800 */
[----:B------:R-:W-:Y:S01]  /*55e0*/  UMOV UR28, UR36 ;  /* 0x00000024001c7c82 */ /* 0x000fe20008000000 */
[----:B------:R-:W-:Y:S07]  /*55f0*/  @!P0 BRA `(.L_x_107) ;  /* 0x0000000000288947 */ /* 0x000fee0003800000 */
        /* <DEDUP_REMOVED lines=10> */
.L_x_107:
[----:B------:R-:W-:Y:S01]  /*56a0*/  USHF.R.U64 UR4, UR28, UR40, UR29 ;  /* 0x000000281c047299 */ /* 0x000fe2000800121d */
[----:B------:R-:W-:Y:S01]  /*56b0*/  IMAD.MOV.U32 R12, RZ, RZ, 0x1 ;  /* 0x00000001ff0c7424 */ /* 0x000fe200078e00ff */
[----:B------:R-:W-:Y:S01]  /*56c0*/  ULOP3.LUT UR34, UR34, UR39, URZ, 0xc0, !UPT ;  /* 0x0000002722227292 */ /* 0x000fe2000f8ec03f */
[----:B------:R-:W-:Y:S01]  /*56d0*/  IMAD.U32 R4, RZ, RZ, UR6 ;  /* 0x00000006ff047e24 */ /* 0x000fe2000f8e00ff */
[----:B------:R-:W-:Y:S02]  /*56e0*/  UIADD3 UR5, -UR4, URZ, URZ ;  /* 0x0000003f04057290 */ /* 0x000fe4000fffe13f */
[----:B------:R-:W-:Y:S02]  /*56f0*/  @UP2 UIMAD UR38, UR42, UR37, UR35 ;  /* 0x000000252a2622a4 */ /* 0x000fe4000f8e0223 */
[----:B------:R-:W-:Y:S02]  /*5700*/  ULOP3.LUT UR24, UR25, UR24, URZ, 0xc0, !UPT ;  /* 0x0000001819187292 */ /* 0x000fe4000f8ec03f */
[----:B------:R-:W-:-:S02]  /*5710*/  UIMAD UR4, UR30, UR4, UR34 ;  /* 0x000000041e0472a4 */ /* 0x000fc4000f8e0222 */
        /* <DEDUP_REMOVED lines=8> */
.L_x_105:
[----:B------:R-:W-:Y:S01]  /*57a0*/  UIADD3 UR15, UR32, UR15, URZ ;  /* 0x0000000f200f7290 */ /* 0x000fe2000fffe03f */
[----:B------:R-:W-:Y:S02]  /*57b0*/  LOP3.LUT P0, RZ, R12, 0xff, RZ, 0xc0, !PT ;  /* 0x000000ff0cff7812 */ /* 0x000fe4000780c0ff */
[----:B------:R-:W-:Y:S01]  /*57c0*/  LOP3.LUT R86, R86, 0x1, RZ, 0x3c, !PT ;  /* 0x0000000156567812 */ /* 0x000fe200078e3cff */
[----:B------:R-:W-:Y:S02]  /*57d0*/  USHF.R.U32.HI UR4, URZ, 0x2, UR15 ;  /* 0x000000023f047899 */ /* 0x000fe4000801160f */
[----:B------:R-:W-:Y:S02]  /*57e0*/  UISETP.GT.U32.AND UP0, UPT, UR15, 0x3, UPT ;  /* 0x000000030f00788c */ /* 0x000fe4000bf04070 */
[----:B------:R-:W-:Y:S02]  /*57f0*/  ULOP3.LUT UR4, UR4, 0x1, URZ, 0xc0, !UPT ;  /* 0x0000000104047892 */ /* 0x000fe4000f8ec03f */
[----:B------:R-:W-:-:S02]  /*5800*/  UISETP.LT.U32.AND UP0, UPT, UR32, 0x4, UP0 ;  /* 0x000000042000788c */ /* 0x000fc40008701070 */
[----:B------:R-:W-:Y:S02]  /*5810*/  UISETP.NE.U32.AND UP1, UPT, UR4, 0x1, UPT ;  /* 0x000000010400788c */ /* 0x000fe4000bf25070 */
[----:B------:R-:W-:Y:S02]  /*5820*/  USEL UR5, URZ, 0x1, !UP0 ;  /* 0x000000013f057887 */ /* 0x000fe4000c000000 */
[----:B------:R-:W-:Y:S02]  /*5830*/  UISETP.GT.U32.AND UP1, UPT, UR32, 0x3, !UP1 ;  /* 0x000000032000788c */ /* 0x000fe4000cf24070 */
[----:B------:R-:W-:Y:S02]  /*5840*/  ULOP3.LUT UR15, UR15, 0x3, URZ, 0xc0, !UPT ;  /* 0x000000030f0f7892 */ /* 0x000fe4000f8ec03f */
[----:B------:R-:W-:-:S04]  /*5850*/  USEL UR4, URZ, 0x1, !UP1 ;  /* 0x000000013f047887 */ /* 0x000fc8000c800000 */
[----:B------:R-:W-:Y:S01]  /*5860*/  ULOP3.LUT UR17, UR4, UR17, UR5, 0x96, !UPT ;  /* 0x0000001104117292 */ /* 0x000fe2000f8e9605 */
[----:B------:R-:W-:Y:S11]  /*5870*/  @P0 BRA `(.L_x_108) ;  /* 0xffffffbc00c40947 */ /* 0x000ff6000383ffff */
[----:B------:R-:W-:Y:S05]  /*5880*/  EXIT ;  /* 0x000000000000794d */ /* 0x000fea0003800000 */
.L_x_16:
[----:B------:R-:W-:-:S08]  /*5890*/  ISETP.NE.AND P0, PT, RZ, UR6, PT ;  /* 0x00000006ff007c0c */ /* 0x000fd0000bf05270 */
[----:B--23-5:R-:W0:-:S00]  /*58a0*/  USETMAXREG.DEALLOC.CTAPOOL 0x28 ;  /* 0x00000028000079c8 */ /* 0x02ce0000080e0500 */
[----:B------:R-:W-:Y:S05]  /*58b0*/  @P0 EXIT ;  /* 0x000000000000094d */ /* 0x000fea0003800000 */
[----:B0-----:R-:W-:Y:S01]  /*58c0*/  LOP3.LUT P0, RZ, R13, 0xff, RZ, 0xc0, !PT ;  /* 0x000000ff0dff7812 */ /* 0x001fe2000780c0ff */
[----:B------:R-:W-:Y:S02]  /*58d0*/  IMAD.MOV.U32 R10, RZ, RZ, 0x1 ;  /* 0x00000001ff0a7424 */ /* 0x000fe400078e00ff */
[----:B------:R-:W-:-:S10]  /*58e0*/  IMAD.MOV.U32 R11, RZ, RZ, RZ ;  /* 0x000000ffff0b7224 */ /* 0x000fd400078e00ff */
[----:B------:R-:W-:Y:S05]  /*58f0*/  @!P0 BRA `(.L_x_109) ;  /* 0x0000000c002c8947 */ /* 0x000fea0003800000 */
[----:B------:R-:W0:Y:S01]  /*5900*/  S2UR UR4, SR_CgaCtaId ;  /* 0x00000000000479c3 */ /* 0x000e220000008800 */
[----:B------:R-:W-:Y:S01]  /*5910*/  LOP3.LUT P0, RZ, R6, 0x1f, RZ, 0xc0, !PT ;  /* 0x0000001f06ff7812 */ /* 0x000fe2000780c0ff */
[----:B------:R-:W-:Y:S01]  /*5920*/  ULDC UR6, c[0x0][0x658] ;  /* 0x0001960000067ab9 */ /* 0x000fe20000000800 */
[----:B------:R-:W-:Y:S01]  /*5930*/  UMOV UR8, 0xffffffff ;  /* 0xffffffff00087882 */ /* 0x000fe20000000000 */
[----:B------:R-:W-:Y:S01]  /*5940*/  BSSY B0, `(.L_x_109) ;  /* 0x00000c6000007945 */ /* 0x000fe20003800000 */
[----:B------:R-:W-:Y:S01]  /*5950*/  USHF.L.U32 UR8, UR8, UR6, URZ ;  /* 0x0000000608087299 */ /* 0x000fe2000800063f */
[C---:B------:R-:W-:Y:S01]  /*5960*/  ISETP.NE.AND P3, PT, R7.reuse, RZ, PT ;  /* 0x000000ff0700720c */ /* 0x040fe20003f65270 */
[----:B------:R-:W-:Y:S01]  /*5970*/  IMAD.MOV.U32 R12, RZ, RZ, 0x1 ;  /* 0x00000001ff0c7424 */ /* 0x000fe200078e00ff */
[----:B------:R-:W-:Y:S01]  /*5980*/  ISETP.NE.OR P0, PT, R7, RZ, !P0 ;  /* 0x000000ff0700720c */ /* 0x000fe20004705670 */
[----:B------:R-:W-:Y:S01]  /*5990*/  IMAD.MOV.U32 R10, RZ, RZ, 0x1 ;  /* 0x00000001ff0a7424 */ /* 0x000fe200078e00ff */
[----:B------:R-:W-:Y:S01]  /*59a0*/  ULDC UR5, c[0x0][0x600] ;  /* 0x0001800000057ab9 */ /* 0x000fe20000000800 */
[----:B------:R-:W-:Y:S01]  /*59b0*/  IMAD.MOV.U32 R11, RZ, RZ, RZ ;  /* 0x000000ffff0b7224 */ /* 0x000fe200078e00ff */
[----:B------:R-:W-:Y:S01]  /*59c0*/  UMOV UR9, 0x1 ;  /* 0x0000000100097882 */ /* 0x000fe20000000000 */
[----:B------:R-:W-:-:S02]  /*59d0*/  UIADD3 UR28, UR14, 0x1, URZ ;  /* 0x000000010e1c7890 */ /* 0x000fc4000fffe03f */
[----:B------:R-:W-:Y:S02]  /*59e0*/  ULOP3.LUT UR29, UR7, 0x2, URZ, 0xfc, !UPT ;  /* 0x00000002071d7892 */ /* 0x000fe4000f8efc3f */
[----:B------:R-:W-:Y:S02]  /*59f0*/  UIADD3 UR5, UR5, -0x1, URZ ;  /* 0xffffffff05057890 */ /* 0x000fe4000fffe03f */
[----:B------:R-:W-:Y:S02]  /*5a00*/  USHF.L.U32 UR6, UR9, UR6, URZ ;  /* 0x0000000609067299 */ /* 0x000fe4000800063f */
[----:B------:R-:W-:Y:S01]  /*5a10*/  ULOP3.LUT UR16, URZ, UR8, URZ, 0x33, !UPT ;  /* 0x000000083f107292 */ /* 0x000fe2000f8e333f */
[----:B------:R-:W-:Y:S01]  /*5a20*/  ULDC.64 UR24, c[0x0][0x198] ;  /* 0x0000660000187ab9 */ /* 0x000fe20000000a00 */
[----:B0-----:R-:W-:Y:S02]  /*5a30*/  USHF.L.U32 UR15, UR4, 0x5, URZ ;  /* 0x00000005040f7899 */ /* 0x001fe4000800063f */
[----:B------:R-:W-:-:S02]  /*5a40*/  USHF.L.U32 UR4, UR4, 0xa, URZ ;  /* 0x0000000a04047899 */ /* 0x000fc4000800063f */
[----:B------:R-:W-:-:S12]  /*5a50*/  ULOP3.LUT UR15, UR15, 0x20, URZ, 0xc0, !UPT ;  /* 0x000000200f0f7892 */ /* 0x000fd8000f8ec03f */
.L_x_121:
[----:B------:R-:W-:-:S03]  /*5a60*/  UMOV UR8, 0xffffffff ;  /* 0xffffffff00087882 */ /* 0x000fc60000000000 */
[----:B------:R-:W-:Y:S05]  /*5a70*/  BRA.DIV UR8, `(.L_x_110) ;  /* 0x0000000e08e87947 */ /* 0x000fea000b800000 */
[----:B------:R-:W-:-:S13]  /*5a80*/  ELECT P1, URZ, PT ;  /* 0x00000000003f782f */ /* 0x000fda0003820000 */
.L_x_134:
[----:B------:R-:W0:Y:S01]  /*5a90*/  LDC R6, c[0x0][0x28c] ;  /* 0x0000a300ff067b82 */ /* 0x000e220000000800 */
[----:B------:R-:W-:Y:S01]  /*5aa0*/  BSSY B1, `(.L_x_111) ;  /* 0x0000039000017945 */ /* 0x000fe20003800000 */
[----:B0-----:R-:W-:-:S13]  /*5ab0*/  ISETP.LT.OR P1, PT, R6, 0x1, !P1 ;  /* 0x000000010600780c */ /* 0x001fda0004f21670 */
[----:B------:R-:W-:Y:S05]  /*5ac0*/  @P1 BRA `(.L_x_112) ;  /* 0x0000000000d81947 */ /* 0x000fea0003800000 */
[----:B------:R-:W-:Y:S01]  /*5ad0*/  LEA R8, R3, UR15, 0x6 ;  /* 0x0000000f03087c11 */ /* 0x000fe2000f8e30ff */
[----:B------:R-:W-:Y:S02]  /*5ae0*/  IMAD.SHL.U32 R9, R2, 0x40, RZ ;  /* 0x0000004002097824 */ /* 0x000fe400078e00ff */
[----:B------:R-:W-:Y:S02]  /*5af0*/  IMAD.MOV.U32 R15, RZ, RZ, RZ ;  /* 0x000000ffff0f7224 */ /* 0x000fe400078e00ff */
[----:B------:R-:W-:Y:S02]  /*5b00*/  IMAD.U32 R16, RZ, RZ, UR28 ;  /* 0x0000001cff107e24 */ /* 0x000fe4000f8e00ff */
[----:B------:R-:W-:Y:S02]  /*5b10*/  IMAD.MOV.U32 R2, RZ, RZ, R10 ;  /* 0x000000ffff027224 */ /* 0x000fe400078e000a */
[----:B------:R-:W-:-:S07]  /*5b20*/  IMAD.MOV.U32 R3, RZ, RZ, R11 ;  /* 0x000000ffff037224 */ /* 0x000fce00078e000b */
.L_x_116:
[----:B------:R-:W0:Y:S01]  /*5b30*/  S2R R7, SR_CgaCtaId ;  /* 0x0000000000077919 */ /* 0x000e220000008800 */
[----:B-1----:R-:W-:-:S04]  /*5b40*/  MOV R6, 0x400 ;  /* 0x0000040000067802 */ /* 0x002fc80000000f00 */
[----:B0-----:R-:W-:Y:S02]  /*5b50*/  LEA R14, R7, R6, 0x18 ;  /* 0x00000006070e7211 */ /* 0x001fe400078ec0ff */
[----:B------:R-:W-:Y:S01]  /*5b60*/  SHF.L.U32 R6, R2, 0x1f, RZ ;  /* 0x0000001f02067819 */ /* 0x000fe200000006ff */
[----:B------:R-:W0:Y:S02]  /*5b70*/  @!P3 LDC R7, c[0x0][0x500] ;  /* 0x00014000ff07bb82 */ /* 0x000e240000000800 */
[----:B------:R-:W-:-:S04]  /*5b80*/  IMAD R13, R3, 0x8, R14 ;  /* 0x00000008030d7824 */ /* 0x000fc800078e020e */
[----:B------:R-:W1:Y:S02]  /*5b90*/  SYNCS.PHASECHK.TRANS64.TRYWAIT P1, [R13+URZ+0x20], R6 ;  /* 0x000020060d0075a7 */ /* 0x000e64000802017f */
[----:B-1----:R-:W-:Y:S05]  /*5ba0*/  @!P1 BRA `(.L_x_113) ;  /* 0x0000000c00bc9947 */ /* 0x002fea0003800000 */
.L_x_135:
[----:B------:R-:W-:Y:S01]  /*5bb0*/  UPRMT UR8, UR29, 0x9910, URZ ;  /* 0x000099101d087896 */ /* 0x000fe2000800003f */
[----:B0-----:R0:W-:Y:S03]  /*5bc0*/  @!P3 SYNCS.ARRIVE.TRANS64 RZ, [R13+URZ], R7 ;  /* 0x000000070dffb9a7 */ /* 0x0011e6000800003f */
[----:B------:R-:W-:-:S06]  /*5bd0*/  UISETP.NE.AND UP0, UPT, UR8, 0x2, UPT ;  /* 0x000000020800788c */ /* 0x000fcc000bf05270 */
[----:B------:R-:W-:-:S13]  /*5be0*/  PLOP3.LUT P1, PT, PT, PT, UP0, 0x80, 0x0 ;  /* 0x000000000000781c */ /* 0x000fda0003f2f008 */
[----:B0-----:R-:W-:Y:S05]  /*5bf0*/  @P1 BRA `(.L_x_114) ;  /* 0x0000000000041947 */ /* 0x001fea0003800000 */
[----:B------:R-:W-:Y:S01]  /*5c00*/  BPT.TRAP 0x1 ;  /* 0x000000040000795c */ /* 0x000fe20000300000 */
.L_x_114:
[----:B------:R-:W-:Y:S05]  /*5c10*/  @P0 BRA `(.L_x_115) ;  /* 0x0000000000040947 */ /* 0x000fea0003800000 */
[----:B------:R-:W-:Y:S01]  /*5c20*/  BPT.TRAP 0x1 ;  /* 0x000000040000795c */ /* 0x000fe20000300000 */
.L_x_115:
[----:B------:R-:W-:Y:S01]  /*5c30*/  R2UR UR8, R3 ;  /* 0x00000000030872ca */ /* 0x000fe200000e0000 */
[----:B------:R-:W-:Y:S01]  /*5c40*/  VIADD R16, R16, 0xffffffff ;  /* 0xffffffff10107836 */ /* 0x000fe20000000000 */
[----:B------:R-:W-:Y:S01]  /*5c50*/  R2UR UR17, R14 ;  /* 0x000000000e1172ca */ /* 0x000fe200000e0000 */
[----:B------:R-:W-:Y:S01]  /*5c60*/  UIADD3 UR18, UP0, UR24, 0xf0, URZ ;  /* 0x000000f018127890 */ /* 0x000fe2000ff1e03f */
[----:B------:R-:W-:Y:S01]  /*5c70*/  R2UR UR26, R9 ;  /* 0x00000000091a72ca */ /* 0x000fe200000e0000 */
[----:B------:R-:W-:Y:S01]  /*5c80*/  UIADD3 UR30, UP1, UR24, 0x1f0, URZ ;  /* 0x000001f0181e7890 */ /* 0x000fe2000ff3e03f */
[----:B------:R-:W-:Y:S01]  /*5c90*/  R2UR UR9, R13 ;  /* 0x000000000d0972ca */ /* 0x000fe200000e0000 */
[----:B------:R-:W-:Y:S01]  /*5ca0*/  UIADD3.X UR19, URZ, UR25, URZ, UP0, !UPT ;  /* 0x000000193f137290 */ /* 0x000fe200087fe43f */
[----:B------:R-:W-:Y:S01]  /*5cb0*/  R2UR UR10, R15 ;  /* 0x000000000f0a72ca */ /* 0x000fe200000e0000 */
[----:B------:R-:W-:Y:S01]  /*5cc0*/  VIADD R3, R3, 0x1 ;  /* 0x0000000103037836 */ /* 0x000fe20000000000 */
[----:B------:R-:W-:Y:S01]  /*5cd0*/  R2UR UR12, R4 ;  /* 0x00000000040c72ca */ /* 0x000fe200000e0000 */
[----:B------:R-:W-:Y:S01]  /*5ce0*/  UIADD3.X UR31, URZ, UR25, URZ, UP1, !UPT ;  /* 0x000000193f1f7290 */ /* 0x000fe20008ffe43f */
[----:B------:R-:W-:Y:S01]  /*5cf0*/  R2UR UR27, R8 ;  /* 0x00000000081b72ca */ /* 0x000fe200000e0000 */
[----:B------:R-:W-:Y:S01]  /*5d00*/  USHF.L.U32 UR8, UR8, 0xb, URZ ;  /* 0x0000000b08087899 */ /* 0x000fe2000800063f */
[----:B------:R-:W-:Y:S01]  /*5d10*/  ISETP.GT.AND P2, PT, R16, 0x1, PT ;  /* 0x000000011000780c */ /* 0x000fe20003f44270 */
[----:B------:R-:W-:Y:S01]  /*5d20*/  UMOV UR22, 0x0 ;  /* 0x0000000000167882 */ /* 0x000fe20000000000 */
[----:B------:R-:W-:Y:S01]  /*5d30*/  UMOV UR23, 0x10000000 ;  /* 0x1000000000177882 */ /* 0x000fe20000000000 */
[----:B------:R-:W-:Y:S01]  /*5d40*/  ULOP3.LUT UR11, UR8, 0x400, UR4, 0xf8, !UPT ;  /* 0x00000400080b7892 */ /* 0x000fe2000f8ef804 */
[----:B------:R-:W-:Y:S01]  /*5d50*/  ISETP.NE.AND P1, PT, R3, 0x4, PT ;  /* 0x000000040300780c */ /* 0x000fe20003f25270 */
[----:B------:R-:W-:Y:S01]  /*5d60*/  UIADD3 UR8, UR17, 0x180, UR8 ;  /* 0x0000018011087890 */ /* 0x000fe2000fffe008 */
[----:B------:R-:W-:Y:S01]  /*5d70*/  VIADD R15, R15, 0x20 ;  /* 0x000000200f0f7836 */ /* 0x000fe20000000000 */
[----:B------:R-:W-:Y:S01]  /*5d80*/  UIADD3 UR17, UR17, 0x2180, UR11 ;  /* 0x0000218011117890 */ /* 0x000fe2000fffe00b */
[----:B------:R-:W-:Y:S01]  /*5d90*/  SEL R7, RZ, 0x1, P1 ;  /* 0x00000001ff077807 */ /* 0x000fe20000800000 */
[----:B------:R-:W-:Y:S01]  /*5da0*/  UMOV UR32, 0x30000 ;  /* 0x0003000000207882 */ /* 0x000fe20000000000 */
[----:B------:R-:W-:Y:S01]  /*5db0*/  UMOV UR11, UR26 ;  /* 0x0000001a000b7c82 */ /* 0x000fe20008000000 */
[----:B------:R-:W-:-:S02]  /*5dc0*/  SEL R3, R3, RZ, P1 ;  /* 0x000000ff03037207 */ /* 0x000fc40000800000 */
[----:B------:R-:W-:Y:S01]  /*5dd0*/  LOP3.LUT R2, R2, R7, RZ, 0x3c, !PT ;  /* 0x0000000702027212 */ /* 0x000fe200078e3cff */
[----:B------:R0:W-:Y:S02]  /*5de0*/  UTMALDG.3D [UR8], [UR18], desc[UR22] ;  /* 0x00001608120075b4 */ /* 0x0001e40008011000 */
[----:B0-----:R-:W-:Y:S01]  /*5df0*/  UMOV UR8, UR17 ;  /* 0x0000001100087c82 */ /* 0x001fe20008000000 */
[----:B------:R-:W-:Y:S02]  /*5e00*/  UMOV UR11, UR27 ;  /* 0x0000001b000b7c82 */ /* 0x000fe40008000000 */
[----:B------:R0:W-:Y:S02]  /*5e10*/  UTMALDG.3D.MULTICAST [UR8], [UR30], UR32, desc[UR22] ;  /* 0x000016081e0073b4 */ /* 0x0001e40008011820 */
[----:B0-----:R-:W-:Y:S05]  /*5e20*/  @P2 BRA `(.L_x_116) ;  /* 0xfffffffc00402947 */ /* 0x001fea000383ffff */
.L_x_112:
[----:B------:R-:W-:Y:S05]  /*5e30*/  BSYNC B1 ;  /* 0x0000000000017941 */ /* 0x000fea0003800000 */
.L_x_111:
[----:B------:R-:W-:Y:S01]  /*5e40*/  LOP3.LUT P4, RZ, R12, 0xff, RZ, 0xc0, !PT ;  /* 0x000000ff0cff7812 */ /* 0x000fe2000788c0ff */
[----:B------:R-:W-:Y:S01]  /*5e50*/  VIADD R11, R11, UR14 ;  /* 0x0000000e0b0b7c36 */ /* 0x000fe20008000000 */
[----:B------:R-:W-:Y:S01]  /*5e60*/  ULDC.64 UR8, c[0x0][0x650] ;  /* 0x0001940000087ab9 */ /* 0x000fe20000000a00 */
[----:B------:R-:W-:Y:S01]  /*5e70*/  BSSY B1, `(.L_x_117) ;  /* 0x0000070000017945 */ /* 0x000fe20003800000 */
[----:B-1----:R-:W-:Y:S02]  /*5e80*/  PRMT R6, RZ, 0x7610, R6 ;  /* 0x00007610ff067816 */ /* 0x002fe40000000006 */
[C---:B------:R-:W-:Y:S02]  /*5e90*/  ISETP.GT.U32.AND P1, PT, R11.reuse, 0x3, PT ;  /* 0x000000030b00780c */ /* 0x040fe40003f24070 */
[----:B------:R-:W-:Y:S02]  /*5ea0*/  SHF.R.U32.HI R2, RZ, 0x2, R11 ;  /* 0x00000002ff027819 */ /* 0x000fe4000001160b */
[----:B------:R-:W-:-:S02]  /*5eb0*/  LOP3.LUT R11, R11, 0x3, RZ, 0xc0, !PT ;  /* 0x000000030b0b7812 */ /* 0x000fc400078ec0ff */
[----:B------:R-:W-:Y:S01]  /*5ec0*/  LOP3.LUT R2, R2, 0x1, RZ, 0xc0, !PT ;  /* 0x0000000102027812 */ /* 0x000fe200078ec0ff */
[----:B------:R-:W0:Y:S01]  /*5ed0*/  @P4 S2R R4, SR_CgaCtaId ;  /* 0x0000000000044919 */ /* 0x000e220000008800 */
[----:B------:R-:W-:Y:S02]  /*5ee0*/  @P4 MOV R3, 0x400 ;  /* 0x0000040000034802 */ /* 0x000fe40000000f00 */
[----:B------:R-:W-:Y:S02]  /*5ef0*/  ISETP.NE.U32.AND P2, PT, R2, 0x1, PT ;  /* 0x000000010200780c */ /* 0x000fe40003f45070 */
[----:B------:R-:W-:Y:S02]  /*5f00*/  PRMT R12, RZ, 0x7610, R12 ;  /* 0x00007610ff0c7816 */ /* 0x000fe4000000000c */
[----:B0-----:R-:W-:Y:S01]  /*5f10*/  @P4 LEA R3, R4, R3, 0x18 ;  /* 0x0000000304034211 */ /* 0x001fe200078ec0ff */
[----:B------:R-:W-:-:S03]  /*5f20*/  IMAD.U32 R4, RZ, RZ, UR14 ;  /* 0x0000000eff047e24 */ /* 0x000fc6000f8e00ff */
[----:B------:R0:W-:Y:S01]  /*5f30*/  @P4 SYNCS.ARRIVE.TRANS64.A1T0 RZ, [R3+URZ+0x78], RZ ;  /* 0x000078ff03ff49a7 */ /* 0x0001e2000810003f */
[----:B------:R-:W-:Y:S02]  /*5f40*/  IADD3 R0, P4, R0, UR20, RZ ;  /* 0x0000001400007c10 */ /* 0x000fe4000ff9e0ff */
[----:B------:R-:W-:Y:S02]  /*5f50*/  ISETP.LT.U32.AND P1, PT, R4, 0x4, P1 ;  /* 0x000000040400780c */ /* 0x000fe40000f21070 */
[----:B------:R-:W-:Y:S02]  /*5f60*/  IADD3.X R5, R5, UR13, RZ, P4, !PT ;  /* 0x0000000d05057c10 */ /* 0x000fe4000a7fe4ff */
[----:B------:R-:W-:Y:S02]  /*5f70*/  ISETP.GE.U32.AND P4, PT, R0, UR8, PT ;  /* 0x0000000800007c0c */ /* 0x000fe4000bf86070 */
[----:B0-----:R-:W-:Y:S02]  /*5f80*/  SEL R3, RZ, 0x1, !P1 ;  /* 0x00000001ff037807 */ /* 0x001fe40004800000 */
[----:B------:R-:W-:-:S02]  /*5f90*/  ISETP.GE.U32.AND.EX P1, PT, R5, UR9, PT, P4 ;  /* 0x0000000905007c0c */ /* 0x000fc4000bf26140 */
[----:B------:R-:W-:Y:S01]  /*5fa0*/  ISETP.GT.U32.AND P2, PT, R4, 0x3, !P2 ;  /* 0x000000030400780c */ /* 0x000fe20005744070 */
[----:B------:R-:W-:-:S03]  /*5fb0*/  IMAD.MOV.U32 R4, RZ, RZ, -0x1 ;  /* 0xffffffffff047424 */ /* 0x000fc600078e00ff */
[----:B------:R-:W-:-:S04]  /*5fc0*/  SEL R2, RZ, 0x1, !P2 ;  /* 0x00000001ff027807 */ /* 0x000fc80005000000 */
[----:B------:R-:W-:Y:S01]  /*5fd0*/  LOP3.LUT R10, R2, R10, R3, 0x96, !PT ;  /* 0x0000000a020a7212 */ /* 0x000fe200078e9603 */
[----:B------:R-:W-:Y:S02]  /*5fe0*/  IMAD.MOV.U32 R2, RZ, RZ, -0x1 ;  /* 0xffffffffff027424 */ /* 0x000fe400078e00ff */
[----:B------:R-:W-:Y:S01]  /*5ff0*/  IMAD.MOV.U32 R3, RZ, RZ, -0x1 ;  /* 0xffffffffff037424 */ /* 0x000fe200078e00ff */
[----:B------:R-:W-:Y:S06]  /*6000*/  @P1 BRA `(.L_x_118) ;  /* 0x0000000400581947 */ /* 0x000fec0003800000 */
[----:B------:R-:W0:Y:S01]  /*6010*/  S2UR UR8, SR_CTAID.X ;  /* 0x00000000000879c3 */ /* 0x000e220000002500 */
[----:B------:R-:W-:Y:S01]  /*6020*/  ULDC.64 UR10, c[0x0][0x628] ;  /* 0x00018a00000a7ab9 */ /* 0x000fe20000000a00 */
[----:B------:R-:W-:Y:S01]  /*6030*/  ULDC UR9, c[0x0][0x150] ;  /* 0x0000540000097ab9 */ /* 0x000fe20000000800 */
[----:B------:R-:W-:Y:S01]  /*6040*/  ISETP.NE.U32.AND P1, PT, RZ, UR10, PT ;  /* 0x0000000aff007c0c */ /* 0x000fe2000bf25070 */
[----:B------:R-:W-:Y:S01]  /*6050*/  ULDC UR12, c[0x0][0x630] ;  /* 0x00018c00000c7ab9 */ /* 0x000fe20000000800 */
[----:B------:R-:W-:Y:S01]  /*6060*/  ULDC UR18, c[0x0][0x154] ;  /* 0x0000550000127ab9 */ /* 0x000fe20000000800 */
[----:B------:R-:W-:Y:S01]  /*6070*/  IMAD.MOV.U32 R2, RZ, RZ, R0 ;  /* 0x000000ffff027224 */ /* 0x000fe200078e0000 */
[----:B------:R-:W-:Y:S01]  /*6080*/  ISETP.NE.AND.EX P1, PT, RZ, UR11, PT, P1 ;  /* 0x0000000bff007c0c */ /* 0x000fe2000bf25310 */
[----:B------:R-:W1:Y:S01]  /*6090*/  S2UR UR17, SR_CTAID.Y ;  /* 0x00000000001179c3 */ /* 0x000e620000002600 */
[----:B0-----:R-:W-:-:S05]  /*60a0*/  I2FP.F32.U32 R3, UR8 ;  /* 0x0000000800037c45 */ /* 0x001fca0008201000 */
[----:B------:R-:W-:Y:S01]  /*60b0*/  FMUL R4, R3, UR9 ;  /* 0x0000000903047c20 */ /* 0x000fe20008400000 */
[----:B------:R-:W-:-:S05]  /*60c0*/  IMAD.MOV.U32 R3, RZ, RZ, R5 ;  /* 0x000000ffff037224 */ /* 0x000fca00078e0005 */
[----:B------:R-:W-:Y:S05]  /*60d0*/  @!P1 BRA `(.L_x_119) ;  /* 0x0000000000289947 */ /* 0x000fea0003800000 */
[----:B------:R-:W-:Y:S02]  /*60e0*/  ULDC UR9, c[0x0][0x634] ;  /* 0x00018d0000097ab9 */ /* 0x000fe40000000800 */
[----:B------:R-:W-:-:S05]  /*60f0*/  IADD3 R9, P1, R0, UR9, RZ ;  /* 0x0000000900097c10 */ /* 0x000fca000ff3e0ff */
[----:B------:R-:W-:-:S04]  /*6100*/  IMAD.X R13, RZ, RZ, R5, P1 ;  /* 0x000000ffff0d7224 */ /* 0x000fc800008e0605 */
[----:B------:R-:W-:-:S04]  /*6110*/  IMAD.WIDE.U32 R6, R13, UR10, RZ ;  /* 0x0000000a0d067c25 */ /* 0x000fc8000f8e00ff */
[----:B------:R-:W-:-:S04]  /*6120*/  IMAD.WIDE.U32 R6, P1, R9, UR11, R6 ;  /* 0x0000000b09067c25 */ /* 0x000fc8000f820006 */
[----:B------:R-:W-:-:S04]  /*6130*/  IMAD.WIDE.U32 R8, R9, UR10, RZ ;  /* 0x0000000a09087c25 */ /* 0x000fc8000f8e00ff */
[----:B------:R-:W-:Y:S01]  /*6140*/  IMAD.X R3, RZ, RZ, RZ, P1 ;  /* 0x000000ffff037224 */ /* 0x000fe200008e06ff */
[----:B------:R-:W-:Y:S01]  /*6150*/  IADD3 RZ, P1, R9, R6, RZ ;  /* 0x0000000609ff7210 */ /* 0x000fe20007f3e0ff */
[----:B------:R-:W-:-:S04]  /*6160*/  IMAD.MOV.U32 R2, RZ, RZ, R7 ;  /* 0x000000ffff027224 */ /* 0x000fc800078e0007 */
[----:B------:R-:W-:-:S08]  /*6170*/  IMAD.WIDE.U32.X R2, R13, UR11, R2, P1 ;  /* 0x0000000b0d027c25 */ /* 0x000fd000088e0402 */
.L_x_119:
[--C-:B------:R-:W-:Y:S01]  /*6180*/  SHF.R.U64 R13, R2, UR12, R3.reuse ;  /* 0x0000000c020d7c19 */ /* 0x100fe20008001203 */
[----:B------:R0:W2:Y:S01]  /*6190*/  F2I.U32.TRUNC.NTZ R9, R4 ;  /* 0x0000000400097305 */ /* 0x0000a2000020f000 */
[----:B------:R-:W-:Y:S01]  /*61a0*/  SHF.R.U32.HI R2, RZ, UR12, R3 ;  /* 0x0000000cff027c19 */ /* 0x000fe20008011603 */
[----:B------:R-:W-:Y:S01]  /*61b0*/  ULDC.64 UR10, c[0x0][0x620] ;  /* 0x00018800000a7ab9 */ /* 0x000fe20000000a00 */
[----:B------:R-:W-:Y:S01]  /*61c0*/  IADD3 R7, P1, RZ, -R13, RZ ;  /* 0x8000000dff077210 */ /* 0x000fe20007f3e0ff */
[----:B------:R-:W3:Y:S01]  /*61d0*/  LDC R19, c[0x0][0x610] ;  /* 0x00018400ff137b82 */ /* 0x000ee20000000800 */
[----:B-1----:R-:W-:Y:S01]  /*61e0*/  I2FP.F32.U32 R6, UR17 ;  /* 0x0000001100067c45 */ /* 0x002fe20008201000 */
[----:B------:R-:W-:Y:S01]  /*61f0*/  ULDC UR12, c[0x0][0x658] ;  /* 0x00019600000c7ab9 */ /* 0x000fe20000000800 */
[----:B------:R-:W-:Y:S01]  /*6200*/  ULDC UR22, c[0x0][0x648] ;  /* 0x0001920000167ab9 */ /* 0x000fe20000000800 */
[----:B------:R-:W-:Y:S02]  /*6210*/  IMAD.X R2, RZ, RZ, ~R2, P1 ;  /* 0x000000ffff027224 */ /* 0x000fe400008e0e02 */
[----:B------:R-:W-:Y:S01]  /*6220*/  FMUL R8, R6, UR18 ;  /* 0x0000001206087c20 */ /* 0x000fe20008400000 */
[----:B0-----:R-:W-:Y:S01]  /*6230*/  IMAD.MOV.U32 R4, RZ, RZ, R0 ;  /* 0x000000ffff047224 */ /* 0x001fe200078e0000 */
[----:B------:R-:W-:Y:S01]  /*6240*/  ULDC.64 UR18, c[0x0][0x640] ;  /* 0x0001900000127ab9 */ /* 0x000fe20000000a00 */
[----:B------:R-:W-:Y:S01]  /*6250*/  IMAD R6, R2, UR10, RZ ;  /* 0x0000000a02067c24 */ /* 0x000fe2000f8e02ff */
[----:B------:R-:W-:Y:S01]  /*6260*/  ISETP.NE.U32.AND P1, PT, RZ, UR18, PT ;  /* 0x00000012ff007c0c */ /* 0x000fe2000bf25070 */
[----:B------:R-:W-:Y:S01]  /*6270*/  IMAD.WIDE.U32 R2, R7, UR10, R4 ;  /* 0x0000000a07027c25 */ /* 0x000fe2000f8e0004 */
[----:B------:R-:W0:Y:S01]  /*6280*/  F2I.U32.TRUNC.NTZ R8, R8 ;  /* 0x0000000800087305 */ /* 0x000e22000020f000 */
[----:B--2---:R-:W-:Y:S01]  /*6290*/  R2UR UR9, R9 ;  /* 0x00000000090972ca */ /* 0x004fe200000e0000 */
[----:B------:R-:W-:Y:S01]  /*62a0*/  ULDC UR10, c[0x0][0x618] ;  /* 0x00018600000a7ab9 */ /* 0x000fe20000000800 */
[----:B------:R-:W-:Y:S01]  /*62b0*/  IMAD R7, R7, UR11, R6 ;  /* 0x0000000b07077c24 */ /* 0x000fe2000f8e0206 */
[----:B------:R-:W-:-:S03]  /*62c0*/  ISETP.NE.AND.EX P1, PT, RZ, UR19, PT, P1 ;  /* 0x00000013ff007c0c */ /* 0x000fc6000bf25310 */
[----:B------:R-:W-:-:S05]  /*62d0*/  IMAD.IADD R3, R3, 0x1, R7 ;  /* 0x0000000103037824 */ /* 0x000fca00078e0207 */
[--C-:B------:R-:W-:Y:S02]  /*62e0*/  SHF.R.U64 R4, R2, UR10, R3.reuse ;  /* 0x0000000a02047c19 */ /* 0x100fe40008001203 */
[----:B------:R-:W-:Y:S01]  /*62f0*/  SHF.R.U32.HI R3, RZ, UR10, R3 ;  /* 0x0000000aff037c19 */ /* 0x000fe20008011603 */
[----:B------:R-:W-:Y:S01]  /*6300*/  ULDC UR10, c[0x0][0x608] ;  /* 0x00018200000a7ab9 */ /* 0x000fe20000000800 */
[----:B0-----:R-:W-:Y:S02]  /*6310*/  R2UR UR11, R8 ;  /* 0x00000000080b72ca */ /* 0x001fe400000e0000 */
[--C-:B------:R-:W-:Y:S02]  /*6320*/  SHF.R.U64 R14, R4, UR10, R3.reuse ;  /* 0x0000000a040e7c19 */ /* 0x100fe40008001203 */
[----:B------:R-:W-:Y:S01]  /*6330*/  SHF.R.U32.HI R3, RZ, UR10, R3 ;  /* 0x0000000aff037c19 */ /* 0x000fe20008011603 */
[----:B------:R-:W-:-:S03]  /*6340*/  UIADD3 UR10, -UR9, URZ, URZ ;  /* 0x0000003f090a7290 */ /* 0x000fc6000fffe13f */
[--C-:B------:R-:W-:Y:S01]  /*6350*/  SHF.R.U64 R17, R14, UR12, R3.reuse ;  /* 0x0000000c0e117c19 */ /* 0x100fe20008001203 */
[----:B------:R-:W-:Y:S01]  /*6360*/  ULDC UR9, c[0x0][0x144] ;  /* 0x0000510000097ab9 */ /* 0x000fe20000000800 */
[----:B------:R-:W-:-:S03]  /*6370*/  SHF.R.U32.HI R3, RZ, UR12, R3 ;  /* 0x0000000cff037c19 */ /* 0x000fc60008011603 */
[----:B------:R-:W-:Y:S01]  /*6380*/  IMAD.MOV.U32 R2, RZ, RZ, R17 ;  /* 0x000000ffff027224 */ /* 0x000fe200078e0011 */
[----:B------:R-:W-:Y:S06]  /*6390*/  @!P1 BRA `(.L_x_120) ;  /* 0x0000000000289947 */ /* 0x000fec0003800000 */
        /* <DEDUP_REMOVED lines=10> */
.L_x_120:
[----:B------:R-:W-:Y:S01]  /*6440*/  UIADD3 UR11, -UR11, URZ, URZ ;  /* 0x0000003f0b0b7290 */ /* 0x000fe2000fffe13f */
[----:B------:R-:W-:Y:S01]  /*6450*/  SHF.R.U64 R3, R2, UR22, R3 ;  /* 0x0000001602037c19 */ /* 0x000fe20008001203 */
[----:B------:R-:W-:Y:S01]  /*6460*/  UIMAD UR8, UR9, UR10, UR8 ;  /* 0x0000000a090872a4 */ /* 0x000fe2000f8e0208 */
[----:B------:R-:W-:Y:S02]  /*6470*/  LOP3.LUT R2, R14, UR16, RZ, 0xc0, !PT ;  /* 0x000000100e027c12 */ /* 0x000fe4000f8ec0ff */
[----:B------:R-:W-:Y:S01]  /*6480*/  ULDC UR9, c[0x0][0x148] ;  /* 0x0000520000097ab9 */ /* 0x000fe20000000800 */
[----:B------:R-:W-:Y:S01]  /*6490*/  IMAD.MOV R6, RZ, RZ, -R3 ;  /* 0x000000ffff067224 */ /* 0x000fe200078e0a03 */
[----:B------:R-:W-:Y:S01]  /*64a0*/  @UP2 UIMAD UR8, UR9, UR11, UR17 ;  /* 0x0000000b090822a4 */ /* 0x000fe2000f8e0211 */
[----:B------:R-:W-:Y:S01]  /*64b0*/  IMAD R2, R3, UR6, R2 ;  /* 0x0000000603027c24 */ /* 0x000fe2000f8e0202 */
[----:B------:R-:W-:Y:S01]  /*64c0*/  LOP3.LUT R4, R4, UR5, RZ, 0xc0, !PT ;  /* 0x0000000504047c12 */ /* 0x000fe2000f8ec0ff */
[----:B------:R-:W-:Y:S01]  /*64d0*/  ULDC UR9, c[0x0][0x638] ;  /* 0x00018e0000097ab9 */ /* 0x000fe20000000800 */
[----:B------:R-:W-:Y:S01]  /*64e0*/  PLOP3.LUT P1, PT, PT, PT, UP2, 0x80, 0x0 ;  /* 0x000000000000781c */ /* 0x000fe20003f2f028 */
[----:B------:R-:W-:-:S02]  /*64f0*/  IMAD R3, R6, UR9, R17 ;  /* 0x0000000906037c24 */ /* 0x000fc4000f8e0211 */
[----:B---3--:R-:W-:Y:S01]  /*6500*/  IMAD R2, R2, R19, UR8 ;  /* 0x0000000802027e24 */ /* 0x008fe2000f8e0213 */
[----:B------:R-:W-:Y:S01]  /*6510*/  ULDC UR8, c[0x0][0x600] ;  /* 0x0001800000087ab9 */ /* 0x000fe20000000800 */
[----:B------:R-:W-:Y:S02]  /*6520*/  IMAD.MOV.U32 R6, RZ, RZ, 0x1 ;  /* 0x00000001ff067424 */ /* 0x000fe400078e00ff */
[----:B------:R-:W-:Y:S02]  /*6530*/  IMAD R7, R3, UR8, R4 ;  /* 0x0000000803077c24 */ /* 0x000fe4000f8e0204 */
[----:B------:R-:W-:-:S03]  /*6540*/  IMAD.MOV.U32 R4, RZ, RZ, R13 ;  /* 0x000000ffff047224 */ /* 0x000fc600078e000d */
[----:B------:R-:W-:Y:S02]  /*6550*/  SEL R3, R7, R2, !P1 ;  /* 0x0000000207037207 */ /* 0x000fe40004800000 */
[----:B------:R-:W-:-:S07]  /*6560*/  SEL R2, R2, R7, !P1 ;  /* 0x0000000702027207 */ /* 0x000fce0004800000 */
.L_x_118:
[----:B------:R-:W-:Y:S05]  /*6570*/  BSYNC B1 ;  /* 0x0000000000017941 */ /* 0x000fea0003800000 */
.L_x_117:
[----:B------:R-:W-:-:S13]  /*6580*/  LOP3.LUT P1, RZ, R6, 0xff, RZ, 0xc0, !PT ;  /* 0x000000ff06ff7812 */ /* 0x000fda000782c0ff */
[----:B------:R-:W-:Y:S05]  /*6590*/  @P1 BRA `(.L_x_121) ;  /* 0xfffffff400301947 */ /* 0x000fea000383ffff */
[----:B------:R-:W-:Y:S05]  /*65a0*/  BSYNC B0 ;  /* 0x0000000000007941 */ /* 0x000fea0003800000 */
.L_x_109:
[----:B------:R-:W-:-:S03]  /*65b0*/  UMOV UR8, 0xffffffff ;  /* 0xffffffff00087882 */ /* 0x000fc60000000000 */
[----:B------:R-:W-:Y:S05]  /*65c0*/  BRA.DIV UR8, `(.L_x_122) ;  /* 0x0000000608487947 */ /* 0x000fea000b800000 */
[----:B------:R-:W-:-:S13]  /*65d0*/  ELECT P0, URZ, PT ;  /* 0x00000000003f782f */ /* 0x000fda0003800000 */
.L_x_138:
[----:B------:R-:W-:Y:S04]  /*65e0*/  BSSY B0, `(.L_x_123) ;  /* 0x000002c000007945 */ /* 0x000fe80003800000 */
[----:B------:R-:W-:Y:S05]  /*65f0*/  @!P0 BRA `(.L_x_124) ;  /* 0x0000000000a88947 */ /* 0x000fea0003800000 */
[----:B------:R-:W-:-:S04]  /*6600*/  ULOP3.LUT UR8, UR7, 0x2, URZ, 0xfc, !UPT ;  /* 0x0000000207087892 */ /* 0x000fc8000f8efc3f */
[----:B------:R-:W-:-:S06]  /*6610*/  UISETP.NE.AND UP0, UPT, UR8, 0x3, UPT ;  /* 0x000000030800788c */ /* 0x000fcc000bf05270 */
[----:B------:R-:W-:-:S13]  /*6620*/  PLOP3.LUT P0, PT, PT, PT, UP0, 0x80, 0x0 ;  /* 0x000000000000781c */ /* 0x000fda0003f0f008 */
[----:B------:R-:W-:Y:S05]  /*6630*/  @!P0 BRA `(.L_x_125) ;  /* 0x0000000000048947 */ /* 0x000fea0003800000 */
[----:B------:R-:W-:Y:S01]  /*6640*/  BPT.TRAP 0x1 ;  /* 0x000000040000795c */ /* 0x000fe20000300000 */
.L_x_125:
[----:B------:R-:W0:Y:S01]  /*6650*/  S2R R3, SR_CgaCtaId ;  /* 0x0000000000037919 */ /* 0x000e220000008800 */
[----:B------:R-:W-:Y:S02]  /*6660*/  MOV R0, 0x400 ;  /* 0x0000040000007802 */ /* 0x000fe40000000f00 */
[----:B------:R-:W-:Y:S02]  /*6670*/  SHF.L.U32 R2, R10, 0x1f, RZ ;  /* 0x0000001f0a027819 */ /* 0x000fe400000006ff */
[----:B0-----:R-:W-:-:S05]  /*6680*/  LEA R0, R3, R0, 0x18 ;  /* 0x0000000003007211 */ /* 0x001fca00078ec0ff */
[----:B------:R-:W-:-:S04]  /*6690*/  VIADD R0, R0, 0x20 ;  /* 0x0000002000007836 */ /* 0x000fc80000000000 */
[C---:B------:R-:W-:Y:S02]  /*66a0*/  IMAD R5, R11.reuse, 0x8, R0 ;  /* 0x000000080b057824 */ /* 0x040fe400078e0200 */
[----:B------:R-:W-:Y:S02]  /*66b0*/  VIADD R11, R11, 0x1 ;  /* 0x000000010b0b7836 */ /* 0x000fe40000000000 */
[----:B------:R-:W0:Y:S03]  /*66c0*/  SYNCS.PHASECHK.TRANS64.TRYWAIT P0, [R5+URZ], R2 ;  /* 0x00000002050075a7 */ /* 0x000e26000800017f */
[----:B------:R-:W-:-:S04]  /*66d0*/  ISETP.NE.AND P1, PT, R11, 0x4, PT ;  /* 0x000000040b00780c */ /* 0x000fc80003f25270 */
[----:B------:R-:W-:Y:S02]  /*66e0*/  SEL R3, RZ, 0x1, P1 ;  /* 0x00000001ff037807 */ /* 0x000fe40000800000 */
[----:B------:R-:W-:Y:S02]  /*66f0*/  SEL R11, R11, RZ, P1 ;  /* 0x000000ff0b0b7207 */ /* 0x000fe40000800000 */
[----:B------:R-:W-:-:S03]  /*6700*/  LOP3.LUT R10, R10, R3, RZ, 0x3c, !PT ;  /* 0x000000030a0a7212 */ /* 0x000fc600078e3cff */
[----:B------:R-:W-:Y:S01]  /*6710*/  IMAD R7, R11, 0x8, R0 ;  /* 0x000000080b077824 */ /* 0x000fe200078e0200 */
[----:B------:R-:W-:Y:S01]  /*6720*/  SHF.L.U32 R4, R10, 0x1f, RZ ;  /* 0x0000001f0a047819 */ /* 0x000fe200000006ff */
[----:B0-----:R-:W-:Y:S06]  /*6730*/  @!P0 BRA `(.L_x_126) ;  /* 0x0000000400108947 */ /* 0x001fec0003800000 */
.L_x_139:
[----:B------:R-:W1:Y:S01]  /*6740*/  SYNCS.PHASECHK.TRANS64.TRYWAIT P0, [R7+URZ], R4 ;  /* 0x00000004070075a7 */ /* 0x000e62000800017f */
[----:B0-----:R-:W-:-:S05]  /*6750*/  VIADD R2, R11, 0x1 ;  /* 0x000000010b027836 */ /* 0x001fca0000000000 */
[----:B------:R-:W-:-:S04]  /*6760*/  ISETP.NE.AND P1, PT, R2, 0x4, PT ;  /* 0x000000040200780c */ /* 0x000fc80003f25270 */
[----:B------:R-:W-:Y:S02]  /*6770*/  SEL R3, RZ, 0x1, P1 ;  /* 0x00000001ff037807 */ /* 0x000fe40000800000 */
[----:B------:R-:W-:Y:S02]  /*6780*/  SEL R9, R2, RZ, P1 ;  /* 0x000000ff02097207 */ /* 0x000fe40000800000 */
[----:B------:R-:W-:-:S03]  /*6790*/  LOP3.LUT R11, R10, R3, RZ, 0x3c, !PT ;  /* 0x000000030a0b7212 */ /* 0x000fc600078e3cff */
[----:B------:R-:W-:Y:S01]  /*67a0*/  IMAD R6, R9, 0x8, R0 ;  /* 0x0000000809067824 */ /* 0x000fe200078e0200 */
[----:B------:R-:W-:Y:S01]  /*67b0*/  SHF.L.U32 R5, R11, 0x1f, RZ ;  /* 0x0000001f0b057819 */ /* 0x000fe200000006ff */
[----:B-1----:R-:W-:Y:S06]  /*67c0*/  @!P0 BRA `(.L_x_127) ;  /* 0x0000000400008947 */ /* 0x002fec0003800000 */
.L_x_140:
[----:B------:R-:W1:Y:S01]  /*67d0*/  SYNCS.PHASECHK.TRANS64.TRYWAIT P0, [R6+URZ], R5 ;  /* 0x00000005060075a7 */ /* 0x000e62000800017f */
[----:B------:R-:W-:-:S05]  /*67e0*/  VIADD R2, R9, 0x1 ;  /* 0x0000000109027836 */ /* 0x000fca0000000000 */
[----:B------:R-:W-:-:S04]  /*67f0*/  ISETP.NE.AND P1, PT, R2, 0x4, PT ;  /* 0x000000040200780c */ /* 0x000fc80003f25270 */
[----:B0-----:R-:W-:Y:S02]  /*6800*/  SEL R4, RZ, 0x1, P1 ;  /* 0x00000001ff047807 */ /* 0x001fe40000800000 */
[----:B------:R-:W-:Y:S02]  /*6810*/  SEL R3, R2, RZ, P1 ;  /* 0x000000ff02037207 */ /* 0x000fe40000800000 */
[----:B------:R-:W-:Y:S01]  /*6820*/  LOP3.LUT R4, R11, R4, RZ, 0x3c, !PT ;  /* 0x000000040b047212 */ /* 0x000fe200078e3cff */
[----:B-1----:R-:W-:Y:S06]  /*6830*/  @!P0 BRA `(.L_x_128) ;  /* 0x0000000000f88947 */ /* 0x002fec0003800000 */
.L_x_141:
[----:B------:R-:W-:Y:S01]  /*6840*/  IMAD R3, R3, 0x8, R0 ;  /* 0x0000000803037824 */ /* 0x000fe200078e0200 */
[----:B------:R-:W-:-:S07]  /*6850*/  SHF.L.U32 R0, R4, 0x1f, RZ ;  /* 0x0000001f04007819 */ /* 0x000fce00000006ff */
.L_x_129:
[----:B-1----:R1:W2:Y:S02]  /*6860*/  SYNCS.PHASECHK.TRANS64.TRYWAIT P0, [R3+URZ], R0 ;  /* 0x00000000030075a7 */ /* 0x0022a4000800017f */
[----:B--2---:R-:W-:Y:S05]  /*6870*/  @!P0 NANOSLEEP.SYNCS 0x989680 ;  /* 0x009896800000895d */ /* 0x004fea0003900000 */
[----:B------:R-:W2:Y:S02]  /*6880*/  @!P0 SYNCS.PHASECHK.TRANS64 P0, [R3+URZ], R0 ;  /* 0x00000000030085a7 */ /* 0x000ea4000800007f */
[----:B--2---:R-:W-:Y:S05]  /*6890*/  @!P0 BRA `(.L_x_129) ;  /* 0xfffffffc00f08947 */ /* 0x004fea000383ffff */
.L_x_124:
[----:B------:R-:W-:Y:S05]  /*68a0*/  BSYNC B0 ;  /* 0x0000000000007941 */ /* 0x000fea0003800000 */
.L_x_123:
[----:B------:R-:W-:Y:S05]  /*68b0*/  EXIT ;  /* 0x000000000000794d */ /* 0x000fea0003800000 */
.L_x_18:
[----:B0-----:R0:W1:Y:S02]  /*68c0*/  SYNCS.PHASECHK.TRANS64.TRYWAIT P0, [R17+URZ+-0x8], R12 ;  /* 0xfffff80c110075a7 */ /* 0x001064000800017f */
[----:B-1----:R-:W-:Y:S05]  /*68d0*/  @!P0 NANOSLEEP.SYNCS 0x989680 ;  /* 0x009896800000895d */ /* 0x002fea0003900000 */
[----:B------:R-:W1:Y:S02]  /*68e0*/  @!P0 SYNCS.PHASECHK.TRANS64 P0, [R17+URZ+-0x8], R12 ;  /* 0xfffff80c110085a7 */ /* 0x000e64000800007f */
[----:B-1----:R-:W-:Y:S05]  /*68f0*/  @!P0 BRA `(.L_x_18) ;  /* 0xfffffffc00f08947 */ /* 0x002fea000383ffff */
[----:B------:R-:W-:Y:S05]  /*6900*/  BRA `(.L_x_130) ;  /* 0xffffffac00bc7947 */ /* 0x000fea000383ffff */
.L_x_23:
[----:B-1----:R-:W-:-:S04]  /*6910*/  IMAD.U32 R13, RZ, RZ, UR4 ;  /* 0x00000004ff0d7e24 */ /* 0x002fc8000f8e00ff */
[----:B------:R1:W4:Y:S03]  /*6920*/  SYNCS.PHASECHK.TRANS64.TRYWAIT P0, [R13+URZ], R12 ;  /* 0x0000000c0d0075a7 */ /* 0x000326000800017f */
[----:B----4-:R-:W-:Y:S05]  /*6930*/  @!P0 NANOSLEEP.SYNCS 0x989680 ;  /* 0x009896800000895d */ /* 0x010fea0003900000 */
[----:B------:R-:W4:Y:S02]  /*6940*/  @!P0 SYNCS.PHASECHK.TRANS64 P0, [R13+URZ], R12 ;  /* 0x0000000c0d0085a7 */ /* 0x000f24000800007f */
[----:B----4-:R-:W-:Y:S05]  /*6950*/  @!P0 BRA `(.L_x_23) ;  /* 0xfffffffc00ec8947 */ /* 0x010fea000383ffff */
[----:B------:R-:W-:Y:S05]  /*6960*/  BRA `(.L_x_22) ;  /* 0xffffffb000687947 */ /* 0x000fea000383ffff */
.L_x_29:
[----:B-1----:R-:W-:-:S04]  /*6970*/  IMAD.U32 R15, RZ, RZ, UR8 ;  /* 0x00000008ff0f7e24 */ /* 0x002fc8000f8e00ff */
[----:B------:R1:W4:Y:S03]  /*6980*/  SYNCS.PHASECHK.TRANS64.TRYWAIT P0, [R15+URZ], R14 ;  /* 0x0000000e0f0075a7 */ /* 0x000326000800017f */
[----:B----4-:R-:W-:Y:S05]  /*6990*/  @!P0 NANOSLEEP.SYNCS 0x989680 ;  /* 0x009896800000895d */ /* 0x010fea0003900000 */
[----:B------:R-:W4:Y:S02]  /*69a0*/  @!P0 SYNCS.PHASECHK.TRANS64 P0, [R15+URZ], R14 ;  /* 0x0000000e0f0085a7 */ /* 0x000f24000800007f */
[----:B----4-:R-:W-:Y:S05]  /*69b0*/  @!P0 BRA `(.L_x_29) ;  /* 0xfffffffc00ec8947 */ /* 0x010fea000383ffff */
[----:B------:R-:W-:Y:S05]  /*69c0*/  BRA `(.L_x_28) ;  /* 0xffffffb400ac7947 */ /* 0x000fea000383ffff */
.L_x_37:
[----:B----4-:R4:W0:Y:S02]  /*69d0*/  SYNCS.PHASECHK.TRANS64.TRYWAIT P0, [R17+URZ+0x8], R12 ;  /* 0x0000080c110075a7 */ /* 0x010824000800017f */
[----:B0-----:R-:W-:Y:S05]  /*69e0*/  @!P0 NANOSLEEP.SYNCS 0x989680 ;  /* 0x009896800000895d */ /* 0x001fea0003900000 */
[----:B------:R-:W0:Y:S02]  /*69f0*/  @!P0 SYNCS.PHASECHK.TRANS64 P0, [R17+URZ+0x8], R12 ;  /* 0x0000080c110085a7 */ /* 0x000e24000800007f */
[----:B0-----:R-:W-:Y:S05]  /*6a00*/  @!P0 BRA `(.L_x_37) ;  /* 0xfffffffc00f08947 */ /* 0x001fea000383ffff */
[----:B------:R-:W-:Y:S05]  /*6a10*/  BRA `(.L_x_131) ;  /* 0xffffffbc00bc7947 */ /* 0x000fea000383ffff */
.L_x_110:
[----:B------:R-:W-:Y:S01]  /*6a20*/  BSSY B1, `(.L_x_132) ;  /* 0x0000006000017945 */ /* 0x000fe20003800000 */
[----:B------:R-:W-:-:S07]  /*6a30*/  IMAD.MOV.U32 R6, RZ, RZ, -0x1 ;  /* 0xffffffffff067424 */ /* 0x000fce00078e00ff */
[----:B------:R-:W-:Y:S05]  /*6a40*/  WARPSYNC.COLLECTIVE R6, `(.L_x_133) ;  /* 0x00000000060c7348 */ /* 0x000fea0003c00000 */
[----:B------:R-:W-:Y:S02]  /*6a50*/  ELECT P1, UR62, PT ;  /* 0x00000000003e782f */ /* 0x000fe40003820000 */
[----:B------:R-:W-:Y:S01]  /*6a60*/  MOV R6, UR62 ;  /* 0x0000003e00067c02 */ /* 0x000fe20008000f00 */
[----:B------:R-:W-:Y:S10]  /*6a70*/  ENDCOLLECTIVE ;  /* 0x000000000000791b */ /* 0x000ff40003800000 */
.L_x_133:
[----:B------:R-:W-:Y:S05]  /*6a80*/  BSYNC B1 ;  /* 0x0000000000017941 */ /* 0x000fea0003800000 */
.L_x_132:
[----:B------:R-:W-:Y:S05]  /*6a90*/  BRA `(.L_x_134) ;  /* 0xffffffec00fc7947 */ /* 0x000fea000383ffff */
.L_x_113:
[----:B-1----:R1:W2:Y:S02]  /*6aa0*/  SYNCS.PHASECHK.TRANS64.TRYWAIT P1, [R13+URZ+0x20], R6 ;  /* 0x000020060d0075a7 */ /* 0x0022a4000802017f */
[----:B--2---:R-:W-:Y:S05]  /*6ab0*/  @!P1 NANOSLEEP.SYNCS 0x989680 ;  /* 0x009896800000995d */ /* 0x004fea0003900000 */
[----:B------:R-:W2:Y:S02]  /*6ac0*/  @!P1 SYNCS.PHASECHK.TRANS64 P1, [R13+URZ+0x20], R6 ;  /* 0x000020060d0095a7 */ /* 0x000ea4000802007f */
[----:B--2---:R-:W-:Y:S05]  /*6ad0*/  @!P1 BRA `(.L_x_113) ;  /* 0xfffffffc00f09947 */ /* 0x004fea000383ffff */
[----:B------:R-:W-:Y:S05]  /*6ae0*/  BRA `(.L_x_135) ;  /* 0xfffffff000307947 */ /* 0x000fea000383ffff */
.L_x_122:
[----:B------:R-:W-:Y:S01]  /*6af0*/  BSSY B0, `(.L_x_136) ;  /* 0x0000006000007945 */ /* 0x000fe20003800000 */
[----:B------:R-:W-:-:S07]  /*6b00*/  IMAD.MOV.U32 R6, RZ, RZ, -0x1 ;  /* 0xffffffffff067424 */ /* 0x000fce00078e00ff */
[----:B------:R-:W-:Y:S05]  /*6b10*/  WARPSYNC.COLLECTIVE R6, `(.L_x_137) ;  /* 0x00000000060c7348 */ /* 0x000fea0003c00000 */
[----:B------:R-:W-:Y:S02]  /*6b20*/  ELECT P1, UR62, PT ;  /* 0x00000000003e782f */ /* 0x000fe40003820000 */
[----:B------:R-:W-:Y:S01]  /*6b30*/  MOV R6, UR62 ;  /* 0x0000003e00067c02 */ /* 0x000fe20008000f00 */
[----:B------:R-:W-:Y:S10]  /*6b40*/  ENDCOLLECTIVE ;  /* 0x000000000000791b */ /* 0x000ff40003800000 */
.L_x_137:
[----:B------:R-:W-:Y:S05]  /*6b50*/  BSYNC B0 ;  /* 0x0000000000007941 */ /* 0x000fea0003800000 */
.L_x_136:
[----:B------:R-:W-:Y:S01]  /*6b60*/  PLOP3.LUT P0, PT, P1, PT, PT, 0x80, 0x0 ;  /* 0x000000000000781c */ /* 0x000fe20000f0f070 */
[----:B------:R-:W-:-:S12]  /*6b70*/  BRA `(.L_x_138) ;  /* 0xfffffff800987947 */ /* 0x000fd8000383ffff */
.L_x_126:
[----:B0-----:R0:W1:Y:S02]  /*6b80*/  SYNCS.PHASECHK.TRANS64.TRYWAIT P0, [R5+URZ], R2 ;  /* 0x00000002050075a7 */ /* 0x001064000800017f */
[----:B-1----:R-:W-:Y:S05]  /*6b90*/  @!P0 NANOSLEEP.SYNCS 0x989680 ;  /* 0x009896800000895d */ /* 0x002fea0003900000 */
[----:B------:R-:W1:Y:S02]  /*6ba0*/  @!P0 SYNCS.PHASECHK.TRANS64 P0, [R5+URZ], R2 ;  /* 0x00000002050085a7 */ /* 0x000e64000800007f */
[----:B-1----:R-:W-:Y:S05]  /*6bb0*/  @!P0 BRA `(.L_x_126) ;  /* 0xfffffffc00f08947 */ /* 0x002fea000383ffff */
[----:B------:R-:W-:Y:S05]  /*6bc0*/  BRA `(.L_x_139) ;  /* 0xfffffff800dc7947 */ /* 0x000fea000383ffff */
.L_x_127:
[----:B0-----:R0:W1:Y:S02]  /*6bd0*/  SYNCS.PHASECHK.TRANS64.TRYWAIT P0, [R7+URZ], R4 ;  /* 0x00000004070075a7 */ /* 0x001064000800017f */
[----:B-1----:R-:W-:Y:S05]  /*6be0*/  @!P0 NANOSLEEP.SYNCS 0x989680 ;  /* 0x009896800000895d */ /* 0x002fea0003900000 */
[----:B------:R-:W1:Y:S02]  /*6bf0*/  @!P0 SYNCS.PHASECHK.TRANS64 P0, [R7+URZ], R4 ;  /* 0x00000004070085a7 */ /* 0x000e64000800007f */
[----:B-1----:R-:W-:Y:S05]  /*6c00*/  @!P0 BRA `(.L_x_127) ;  /* 0xfffffffc00f08947 */ /* 0x002fea000383ffff */
[----:B------:R-:W-:Y:S05]  /*6c10*/  BRA `(.L_x_140) ;  /* 0xfffffff800ec7947 */ /* 0x000fea000383ffff */
.L_x_128:
[----:B0-----:R0:W1:Y:S02]  /*6c20*/  SYNCS.PHASECHK.TRANS64.TRYWAIT P0, [R6+URZ], R5 ;  /* 0x00000005060075a7 */ /* 0x001064000800017f */
[----:B-1----:R-:W-:Y:S05]  /*6c30*/  @!P0 NANOSLEEP.SYNCS 0x989680 ;  /* 0x009896800000895d */ /* 0x002fea0003900000 */
[----:B------:R-:W1:Y:S02]  /*6c40*/  @!P0 SYNCS.PHASECHK.TRANS64 P0, [R6+URZ], R5 ;  /* 0x00000005060085a7 */ /* 0x000e64000800007f */
[----:B-1----:R-:W-:Y:S05]  /*6c50*/  @!P0 BRA `(.L_x_128) ;  /* 0xfffffffc00f08947 */ /* 0x002fea000383ffff */
[----:B------:R-:W-:Y:S05]  /*6c60*/  BRA `(.L_x_141) ;  /* 0xfffffff800f47947 */ /* 0x000fea000383ffff */
.L_x_142:
[----:B------:R-:W-:-:S00]  /*6c70*/  BRA `(.L_x_142) ;  /* 0xfffffffc00fc7947 */ /* 0x000fc0000383ffff */
[----:B------:R-:W-:-:S00]  /*6c80*/  NOP ;  /* 0x0000000000007918 */ /* 0x000fc00000000000 */
[----:B------:R-:W-:-:S00]  /*6c90*/  NOP ;  /* 0x0000000000007918 */ /* 0x000fc00000000000 */
[----:B------:R-:W-:-:S00]  /*6ca0*/  NOP ;  /* 0x0000000000007918 */ /* 0x000fc00000000000 */
[----:B------:R-:W-:-:S00]  /*6cb0*/  NOP ;  /* 0x0000000000007918 */ /* 0x000fc00000000000 */
[----:B------:R-:W-:-:S00]  /*6cc0*/  NOP ;  /* 0x0000000000007918 */ /* 0x000fc00000000000 */
[----:B------:R-:W-:-:S00]  /*6cd0*/  NOP ;  /* 0x0000000000007918 */ /* 0x000fc00000000000 */
[----:B------:R-:W-:-:S00]  /*6ce0*/  NOP ;  /* 0x0000000000007918 */ /* 0x000fc00000000000 */
[----:B------:R-:W-:-:S00]  /*6cf0*/  NOP ;  /* 0x0000000000007918 */ /* 0x000fc00000000000 */
.L_x_143:


//--------------------- .nv.shared._ZN7cutlass13device_kernelINS_4gemm6kernel13GemmUniversalIN4cute5tupleIJiiiiEEENS1_10collective13CollectiveMmaINS1_37MainloopSm90TmaGmmaWarpSpecializedFP8ILi4ENS5_IJNS4_1CILi2EEENSA_ILi1EEESC_EEENS1_32KernelTmaWarpSpecializedPingpongEEENS5_IJNSA_ILi64EEESG_NSA_ILi32EEEEEENS_12float_e4m3_tENS5_IJlSC_lEEESJ_SK_NS4_8TiledMMAINS4_8MMA_AtomIJNS4_4SM904GMMA30MMA_64x64x32_F32E4M3E4M3_SS_TNILNSO_7ScaleInE1ELSQ_1EEEEEENS4_6LayoutINS5_IJSC_SC_SC_EEENS5_IJNSA_ILi0EEESV_SV_EEEEENS5_IJNS4_10UnderscoreESY_SY_EEEEENS4_13SM90_TMA_LOADENS4_14ComposedLayoutINS4_7SwizzleILi1ELi4ELi3EEENS4_18smem_ptr_flag_bitsILi8EEENST_INS5_IJNSA_ILi8EEESH_EEENS5_IJSH_SC_EEEEEEEvNS4_8identityENS4_23SM90_TMA_LOAD_MULTICASTES1B_vS1C_EENS_8epilogue10collective6detail29Sm90TmaWarpSpecializedAdapterINS1G_15DefaultEpilogueISJ_SK_SK_NS1F_6thread17LinearCombinationISJ_Li1EffLNS1K_9ScaleType4KindE0ELNS_15FloatRoundStyleE2ESJ_EENS1_15EpilogueDefaultEEEEEvvEEEEvNT_6ParamsE --------------------------
	.section	.nv.shared._ZN7cutlass13device_kernelINS_4gemm6kernel13GemmUniversalIN4cute5tupleIJiiiiEEENS1_10collective13CollectiveMmaINS1_37MainloopSm90TmaGmmaWarpSpecializedFP8ILi4ENS5_IJNS4_1CILi2EEENSA_ILi1EEESC_EEENS1_32KernelTmaWarpSpecializedPingpongEEENS5_IJNSA_ILi64EEESG_NSA_ILi32EEEEEENS_12float_e4m3_tENS5_IJlSC_lEEESJ_SK_NS4_8TiledMMAINS4_8MMA_AtomIJNS4_4SM904GMMA30MMA_64x64x32_F32E4M3E4M3_SS_TNILNSO_7ScaleInE1ELSQ_1EEEEEENS4_6LayoutINS5_IJSC_SC_SC_EEENS5_IJNSA_ILi0EEESV_SV_EEEEENS5_IJNS4_10UnderscoreESY_SY_EEEEENS4_13SM90_TMA_LOADENS4_14ComposedLayoutINS4_7SwizzleILi1ELi4ELi3EEENS4_18smem_ptr_flag_bitsILi8EEENST_INS5_IJNSA_ILi8EEESH_EEENS5_IJSH_SC_EEEEEEEvNS4_8identityENS4_23SM90_TMA_LOAD_MULTICASTES1B_vS1C_EENS_8epilogue10collective6detail29Sm90TmaWarpSpecializedAdapterINS1G_15DefaultEpilogueISJ_SK_SK_NS1F_6thread17LinearCombinationISJ_Li1EffLNS1K_9ScaleType4KindE0ELNS_15FloatRoundStyleE2ESJ_EENS1_15EpilogueDefaultEEEEEvvEEEEvNT_6ParamsE,"aw",@nobits
	.sectionflags	@""
	.align	16
	.zero		1024


//--------------------- .nv.shared.reserved.0     --------------------------
	.section	.nv.shared.reserved.0,"aw",@nobits
	.weak		__nv_reservedSMEM_offset_0_alias
	.size		__nv_reservedSMEM_offset_0_alias, 0, 0
	.other		__nv_reservedSMEM_offset_0_alias,@"STO_CUDA_RESERVED_SHARED STV_DEFAULT"
__nv_reservedSMEM_offset_0_alias:
	.zero		0


//--------------------- .nv.global                --------------------------
	.section	.nv.global,"aw",@nobits
.nv.global:
	.type		_ZN39_INTERNAL_5e01bb8c_4_k_cu_9db9d7cb_37644cute1_E,@object
	.size		_ZN39_INTERNAL_5e01bb8c_4_k_cu_9db9d7cb_37644cute1_E,(_ZN39_INTERNAL_5e01bb8c_4_k_cu_9db9d7cb_37644cuda3std3__45__cpo6cbeginE - _ZN39_INTERNAL_5e01bb8c_4_k_cu_9db9d7cb_37644cute1_E)
_ZN39_INTERNAL_5e01bb8c_4_k_cu_9db9d7cb_37644cute1_E:
	.zero		1
	.type		_ZN39_INTERNAL_5e01bb8c_4_k_cu_9db9d7cb_37644cuda3std3__45__cpo6cbeginE,@object
	.size		_ZN39_INTERNAL_5e01bb8c_4_k_cu_9db9d7cb_37644cuda3std3__45__cpo6cbeginE,(_ZN39_INTERNAL_5e01bb8c_4_k_cu_9db9d7cb_37644cuda3std3__48in_placeE - _ZN39_INTERNAL_5e01bb8c_4_k_cu_9db9d7cb_37644cuda3std3__45__cpo6cbeginE)
_ZN39_INTERNAL_5e01bb8c_4_k_cu_9db9d7cb_37644cuda3std3__45__cpo6cbeginE:
	.zero		1
	.type		_ZN39_INTERNAL_5e01bb8c_4_k_cu_9db9d7cb_37644cuda3std3__48in_placeE,@object
	.size		_ZN39_INTERNAL_5e01bb8c_4_k_cu_9db9d7cb_37644cuda3std3__48in_placeE,(_ZN39_INTERNAL_5e01bb8c_4_k_cu_9db9d7cb_37644cuda3std6ranges3__45__cpo9iter_moveE - _ZN39_INTERNAL_5e01bb8c_4_k_cu_9db9d7cb_37644cuda3std3__48in_placeE)
_ZN39_INTERNAL_5e01bb8c_4_k_cu_9db9d7cb_37644cuda3std3__48in_placeE:
	.zero		1
	.type		_ZN39_INTERNAL_5e01bb8c_4_k_cu_9db9d7cb_37644cuda3std6ranges3__45__cpo9iter_moveE,@object
	.size		_ZN39_INTERNAL_5e01bb8c_4_k_cu_9db9d7cb_37644cuda3std6ranges3__45__cpo9iter_moveE,(_ZN39_INTERNAL_5e01bb8c_4_k_cu_9db9d7cb_37644cuda3std3__45__cpo5beginE - _ZN39_INTERNAL_5e01bb8c_4_k_cu_9db9d7cb_37644cuda3std6ranges3__45__cpo9iter_moveE)
_ZN39_INTERNAL_5e01bb8c_4_k_cu_9db9d7cb_37644cuda3std6ranges3__45__cpo9iter_moveE:
	.zero		1
	.type		_ZN39_INTERNAL_5e01bb8c_4_k_cu_9db9d7cb_37644cuda3std3__45__cpo5beginE,@object
	.size		_ZN39_INTERNAL_5e01bb8c_4_k_cu_9db9d7cb_37644cuda3std3__45__cpo5beginE,(_ZN39_INTERNAL_5e01bb8c_4_k_cu_9db9d7cb_37644cuda3std3__441_GLOBAL__N__5e01bb8c_4_k_cu_9db9d7cb_37646ignoreE - _ZN39_INTERNAL_5e01bb8c_4_k_cu_9db9d7cb_37644cuda3std3__45__cpo5beginE)
_ZN39_INTERNAL_5e01bb8c_4_k_cu_9db9d7cb_37644cuda3std3__45__cpo5beginE:
	.zero		1
	.type		_ZN39_INTERNAL_5e01bb8c_4_k_cu_9db9d7cb_37644cuda3std3__441_GLOBAL__N__5e01bb8c_4_k_cu_9db9d7cb_37646ignoreE,@object
	.size		_ZN39_INTERNAL_5e01bb8c_4_k_cu_9db9d7cb_37644cuda3std3__441_GLOBAL__N__5e01bb8c_4_k_cu_9db9d7cb_37646ignoreE,(_ZN39_INTERNAL_5e01bb8c_4_k_cu_9db9d7cb_37644cute7productE - _ZN39_INTERNAL_5e01bb8c_4_k_cu_9db9d7cb_37644cuda3std3__441_GLOBAL__N__5e01bb8c_4_k_cu_9db9d7cb_37646ignoreE)
_ZN39_INTERNAL_5e01bb8c_4_k_cu_9db9d7cb_37644cuda3std3__441_GLOBAL__N__5e01bb8c_4_k_cu_9db9d7cb_37646ignoreE:
	.zero		1
	.type		_ZN39_INTERNAL_5e01bb8c_4_k_cu_9db9d7cb_37644cute7productE,@object
	.size		_ZN39_INTERNAL_5e01bb8c_4_k_cu_9db9d7cb_37644cute7productE,(_ZN39_INTERNAL_5e01bb8c_4_k_cu_9db9d7cb_37644cuda3std3__45__cpo3endE - _ZN39_INTERNAL_5e01bb8c_4_k_cu_9db9d7cb_37644cute7productE)
_ZN39_INTERNAL_5e01bb8c_4_k_cu_9db9d7cb_37644cute7productE:
	.zero		1
	.type		_ZN39_INTERNAL_5e01bb8c_4_k_cu_9db9d7cb_37644cuda3std3__45__cpo3endE,@object
	.size		_ZN39_INTERNAL_5e01bb8c_4_k_cu_9db9d7cb_37644cuda3std3__45__cpo3endE,(_ZN39_INTERNAL_5e01bb8c_4_k_cu_9db9d7cb_37644cuda3std3__419piecewise_constructE - _ZN39_INTERNAL_5e01bb8c_4_k_cu_9db9d7cb_37644cuda3std3__45__cpo3endE)
_ZN39_INTERNAL_5e01bb8c_4_k_cu_9db9d7cb_37644cuda3std3__45__cpo3endE:
	.zero		1
	.type		_ZN39_INTERNAL_5e01bb8c_4_k_cu_9db9d7cb_37644cuda3std3__419piecewise_constructE,@object
	.size		_ZN39_INTERNAL_5e01bb8c_4_k_cu_9db9d7cb_37644cuda3std3__419piecewise_constructE,(_ZN39_INTERNAL_5e01bb8c_4_k_cu_9db9d7cb_37644cuda3std3__45__cpo4cendE - _ZN39_INTERNAL_5e01bb8c_4_k_cu_9db9d7cb_37644cuda3std3__419piecewise_constructE)
_ZN39_INTERNAL_5e01bb8c_4_k_cu_9db9d7cb_37644cuda3std3__419piecewise_constructE:
	.zero		1
	.type		_ZN39_INTERNAL_5e01bb8c_4_k_cu_9db9d7cb_37644cuda3std3__45__cpo4cendE,@object
	.size		_ZN39_INTERNAL_5e01bb8c_4_k_cu_9db9d7cb_37644cuda3std3__45__cpo4cendE,(_ZN39_INTERNAL_5e01bb8c_4_k_cu_9db9d7cb_37644cuda3std6ranges3__45__cpo4swapE - _ZN39_INTERNAL_5e01bb8c_4_k_cu_9db9d7cb_37644cuda3std3__45__cpo4cendE)
_ZN39_INTERNAL_5e01bb8c_4_k_cu_9db9d7cb_37644cuda3std3__45__cpo4cendE:
	.zero		1
	.type		_ZN39_INTERNAL_5e01bb8c_4_k_cu_9db9d7cb_37644cuda3std6ranges3__45__cpo4swapE,@object
	.size		_ZN39_INTERNAL_5e01bb8c_4_k_cu_9db9d7cb_37644cuda3std6ranges3__45__cpo4swapE,(.L_7 - _ZN39_INTERNAL_5e01bb8c_4_k_cu_9db9d7cb_37644cuda3std6ranges3__45__cpo4swapE)
_ZN39_INTERNAL_5e01bb8c_4_k_cu_9db9d7cb_37644cuda3std6ranges3__45__cpo4swapE:
	.zero		1
.L_7:


//--------------------- .nv.constant0._ZN7cutlass13device_kernelINS_4gemm6kernel13GemmUniversalIN4cute5tupleIJiiiiEEENS1_10collective13CollectiveMmaINS1_37MainloopSm90TmaGmmaWarpSpecializedFP8ILi4ENS5_IJNS4_1CILi2EEENSA_ILi1EEESC_EEENS1_32KernelTmaWarpSpecializedPingpongEEENS5_IJNSA_ILi64EEESG_NSA_ILi32EEEEEENS_12float_e4m3_tENS5_IJlSC_lEEESJ_SK_NS4_8TiledMMAINS4_8MMA_AtomIJNS4_4SM904GMMA30MMA_64x64x32_F32E4M3E4M3_SS_TNILNSO_7ScaleInE1ELSQ_1EEEEEENS4_6LayoutINS5_IJSC_SC_SC_EEENS5_IJNSA_ILi0EEESV_SV_EEEEENS5_IJNS4_10UnderscoreESY_SY_EEEEENS4_13SM90_TMA_LOADENS4_14ComposedLayoutINS4_7SwizzleILi1ELi4ELi3EEENS4_18smem_ptr_flag_bitsILi8EEENST_INS5_IJNSA_ILi8EEESH_EEENS5_IJSH_SC_EEEEEEEvNS4_8identityENS4_23SM90_TMA_LOAD_MULTICASTES1B_vS1C_EENS_8epilogue10collective6detail29Sm90TmaWarpSpecializedAdapterINS1G_15DefaultEpilogueISJ_SK_SK_NS1F_6thread17LinearCombinationISJ_Li1EffLNS1K_9ScaleType4KindE0ELNS_15FloatRoundStyleE2ESJ_EENS1_15EpilogueDefaultEEEEEvvEEEEvNT_6ParamsE --------------------------
	.section	.nv.constant0._ZN7cutlass13device_kernelINS_4gemm6kernel13GemmUniversalIN4cute5tupleIJiiiiEEENS1_10collective13CollectiveMmaINS1_37MainloopSm90TmaGmmaWarpSpecializedFP8ILi4ENS5_IJNS4_1CILi2EEENSA_ILi1EEESC_EEENS1_32KernelTmaWarpSpecializedPingpongEEENS5_IJNSA_ILi64EEESG_NSA_ILi32EEEEEENS_12float_e4m3_tENS5_IJlSC_lEEESJ_SK_NS4_8TiledMMAINS4_8MMA_AtomIJNS4_4SM904GMMA30MMA_64x64x32_F32E4M3E4M3_SS_TNILNSO_7ScaleInE1ELSQ_1EEEEEENS4_6LayoutINS5_IJSC_SC_SC_EEENS5_IJNSA_ILi0EEESV_SV_EEEEENS5_IJNS4_10UnderscoreESY_SY_EEEEENS4_13SM90_TMA_LOADENS4_14ComposedLayoutINS4_7SwizzleILi1ELi4ELi3EEENS4_18smem_ptr_flag_bitsILi8EEENST_INS5_IJNSA_ILi8EEESH_EEENS5_IJSH_SC_EEEEEEEvNS4_8identityENS4_23SM90_TMA_LOAD_MULTICASTES1B_vS1C_EENS_8epilogue10collective6detail29Sm90TmaWarpSpecializedAdapterINS1G_15DefaultEpilogueISJ_SK_SK_NS1F_6thread17LinearCombinationISJ_Li1EffLNS1K_9ScaleType4KindE0ELNS_15FloatRoundStyleE2ESJ_EENS1_15EpilogueDefaultEEEEEvvEEEEvNT_6ParamsE,"a",@progbits
	.sectionflags	@""
	.align	4
.nv.constant0._ZN7cutlass13device_kernelINS_4gemm6kernel13GemmUniversalIN4cute5tupleIJiiiiEEENS1_10collective13CollectiveMmaINS1_37MainloopSm90TmaGmmaWarpSpecializedFP8ILi4ENS5_IJNS4_1CILi2EEENSA_ILi1EEESC_EEENS1_32KernelTmaWarpSpecializedPingpongEEENS5_IJNSA_ILi64EEESG_NSA_ILi32EEEEEENS_12float_e4m3_tENS5_IJlSC_lEEESJ_SK_NS4_8TiledMMAINS4_8MMA_AtomIJNS4_4SM904GMMA30MMA_64x64x32_F32E4M3E4M3_SS_TNILNSO_7ScaleInE1ELSQ_1EEEEEENS4_6LayoutINS5_IJSC_SC_SC_EEENS5_IJNSA_ILi0EEESV_SV_EEEEENS5_IJNS4_10UnderscoreESY_SY_EEEEENS4_13SM90_TMA_LOADENS4_14ComposedLayoutINS4_7SwizzleILi1ELi4ELi3EEENS4_18smem_ptr_flag_bitsILi8EEENST_INS5_IJNSA_ILi8EEESH_EEENS5_IJSH_SC_EEEEEEEvNS4_8identityENS4_23SM90_TMA_LOAD_MULTICASTES1B_vS1C_EENS_8epilogue10collective6detail29Sm90TmaWarpSpecializedAdapterINS1G_15DefaultEpilogueISJ_SK_SK_NS1F_6thread17LinearCombinationISJ_Li1EffLNS1K_9ScaleType4KindE0ELNS_15FloatRoundStyleE2ESJ_EENS1_15EpilogueDefaultEEEEEvvEEEEvNT_6ParamsE:
	.zero		1664


//--------------------- SYMBOLS --------------------------

	.type		.nv.reservedSmem.offset0,@object
	.size		.nv.reservedSmem.offset0,0x4
